	.target	sm_90a

	.elftype	@"ET_EXEC"


//--------------------- .note.nv.tkinfo           --------------------------
	.section	.note.nv.tkinfo,"",@"SHT_NOTE"
	.sectionflags	@"SHF_NOTE_NV_TKINFO"
	.tkinfo
        /*0018*/ 	.word	0x00000002
        /*0030*/ 	.string	""
        /*0030*/ 	.string	"ptxas"
        /*0030*/ 	.string	"Cuda compilation tools, release 13.0, V13.0.88"
        /*0030*/ 	.string	"Build cuda_13.0.r13.0/compiler.36424714_0"
        /*0030*/ 	.string	"-v  -suppress-debug-info  -lineinfo  -arch sm_90a "



//--------------------- .note.nv.cuinfo           --------------------------
	.section	.note.nv.cuinfo,"",@"SHT_NOTE"
	.sectionflags	@"SHF_NOTE_NV_CUINFO"
        /*0018*/ 	.short	0x0002
        /*001a*/ 	.short	0x005a
        /*001c*/ 	.short	0x0082
	.zero		2


//--------------------- .nv.info                  --------------------------
	.section	.nv.info,"",@"SHT_CUDA_INFO"
	.align	4


	//----- nvinfo : EIATTR_REGCOUNT
	.align		4
        /*0000*/ 	.byte	0x04, 0x2f
        /*0002*/ 	.short	(.L_1 - .L_0)
	.align		4
.L_0:
        /*0004*/ 	.word	index@(matmul_kernel)
        /*0008*/ 	.word	0x000000fe


	//----- nvinfo : EIATTR_FRAME_SIZE
	.align		4
.L_1:
        /*000c*/ 	.byte	0x04, 0x11
        /*000e*/ 	.short	(.L_3 - .L_2)
	.align		4
.L_2:
        /*0010*/ 	.word	index@(matmul_kernel)
        /*0014*/ 	.word	0x00000000


	//----- nvinfo : EIATTR_MIN_STACK_SIZE
	.align		4
.L_3:
        /*0018*/ 	.byte	0x04, 0x12
        /*001a*/ 	.short	(.L_5 - .L_4)
	.align		4
.L_4:
        /*001c*/ 	.word	index@(matmul_kernel)
        /*0020*/ 	.word	0x00000000
.L_5:


//--------------------- .nv.compat                --------------------------
	.section	.nv.compat,"",@"SHT_CUDA_COMPAT_INFO"
	.align	4
        /*0000*/ 	.byte	0x02, 0x09, 0x01, 0x00, 0x02, 0x02, 0x01, 0x00, 0x02, 0x05, 0x05, 0x00, 0x03, 0x07, 0x01, 0x01
        /*0010*/ 	.byte	0x02, 0x03, 0x00, 0x00, 0x02, 0x06, 0x01, 0x00, 0x04, 0x0b, 0x08, 0x00, 0x00, 0x00, 0x00, 0x00
        /*0020*/ 	.byte	0x00, 0x00, 0x00, 0x00


//--------------------- .nv.info.matmul_kernel    --------------------------
	.section	.nv.info.matmul_kernel,"",@"SHT_CUDA_INFO"
	.sectionflags	@""
	.align	4


	//----- nvinfo : EIATTR_CUDA_API_VERSION
	.align		4
        /*0000*/ 	.byte	0x04, 0x37
        /*0002*/ 	.short	(.L_7 - .L_6)
.L_6:
        /*0004*/ 	.word	0x00000082


	//----- nvinfo : EIATTR_KPARAM_INFO
	.align		4
.L_7:
        /*0008*/ 	.byte	0x04, 0x17
        /*000a*/ 	.short	(.L_9 - .L_8)
.L_8:
        /*000c*/ 	.word	0x00000000
        /*0010*/ 	.short	0x000d
        /*0012*/ 	.short	0x0048
        /*0014*/ 	.byte	0x00, 0xf4, 0x21, 0x00


	//----- nvinfo : EIATTR_KPARAM_INFO
	.align		4
.L_9:
        /*0018*/ 	.byte	0x04, 0x17
        /*001a*/ 	.short	(.L_11 - .L_10)
.L_10:
        /*001c*/ 	.word	0x00000000
        /*0020*/ 	.short	0x000c
        /*0022*/ 	.short	0x0040
        /*0024*/ 	.byte	0x00, 0xf4, 0x21, 0x00


	//----- nvinfo : EIATTR_KPARAM_INFO
	.align		4
.L_11:
        /*0028*/ 	.byte	0x04, 0x17
        /*002a*/ 	.short	(.L_13 - .L_12)
.L_12:
        /*002c*/ 	.word	0x00000000
        /*0030*/ 	.short	0x000b
        /*0032*/ 	.short	0x0038
        /*0034*/ 	.byte	0x00, 0xf0, 0x11, 0x00


	//----- nvinfo : EIATTR_KPARAM_INFO
	.align		4
.L_13:
        /*0038*/ 	.byte	0x04, 0x17
        /*003a*/ 	.short	(.L_15 - .L_14)
.L_14:
        /*003c*/ 	.word	0x00000000
        /*0040*/ 	.short	0x000a
        /*0042*/ 	.short	0x0034
        /*0044*/ 	.byte	0x00, 0xf0, 0x11, 0x00


	//----- nvinfo : EIATTR_KPARAM_INFO
	.align		4
.L_15:
        /*0048*/ 	.byte	0x04, 0x17
        /*004a*/ 	.short	(.L_17 - .L_16)
.L_16:
        /*004c*/ 	.word	0x00000000
        /*0050*/ 	.short	0x0009
        /*0052*/ 	.short	0x0030
        /*0054*/ 	.byte	0x00, 0xf0, 0x11, 0x00


	//----- nvinfo : EIATTR_KPARAM_INFO
	.align		4
.L_17:
        /*0058*/ 	.byte	0x04, 0x17
        /*005a*/ 	.short	(.L_19 - .L_18)
.L_18:
        /*005c*/ 	.word	0x00000000
        /*0060*/ 	.short	0x0008
        /*0062*/ 	.short	0x002c
        /*0064*/ 	.byte	0x00, 0xf0, 0x11, 0x00


	//----- nvinfo : EIATTR_KPARAM_INFO
	.align		4
.L_19:
        /*0068*/ 	.byte	0x04, 0x17
        /*006a*/ 	.short	(.L_21 - .L_20)
.L_20:
        /*006c*/ 	.word	0x00000000
        /*0070*/ 	.short	0x0007
        /*0072*/ 	.short	0x0028
        /*0074*/ 	.byte	0x00, 0xf0, 0x11, 0x00


	//----- nvinfo : EIATTR_KPARAM_INFO
	.align		4
.L_21:
        /*0078*/ 	.byte	0x04, 0x17
        /*007a*/ 	.short	(.L_23 - .L_22)
.L_22:
        /*007c*/ 	.word	0x00000000
        /*0080*/ 	.short	0x0006
        /*0082*/ 	.short	0x0024
        /*0084*/ 	.byte	0x00, 0xf0, 0x11, 0x00


	//----- nvinfo : EIATTR_KPARAM_INFO
	.align		4
.L_23:
        /*0088*/ 	.byte	0x04, 0x17
        /*008a*/ 	.short	(.L_25 - .L_24)
.L_24:
        /*008c*/ 	.word	0x00000000
        /*0090*/ 	.short	0x0005
        /*0092*/ 	.short	0x0020
        /*0094*/ 	.byte	0x00, 0xf0, 0x11, 0x00


	//----- nvinfo : EIATTR_KPARAM_INFO
	.align		4
.L_25:
        /*0098*/ 	.byte	0x04, 0x17
        /*009a*/ 	.short	(.L_27 - .L_26)
.L_26:
        /*009c*/ 	.word	0x00000000
        /*00a0*/ 	.short	0x0004
        /*00a2*/ 	.short	0x001c
        /*00a4*/ 	.byte	0x00, 0xf0, 0x11, 0x00


	//----- nvinfo : EIATTR_KPARAM_INFO
	.align		4
.L_27:
        /*00a8*/ 	.byte	0x04, 0x17
        /*00aa*/ 	.short	(.L_29 - .L_28)
.L_28:
        /*00ac*/ 	.word	0x00000000
        /*00b0*/ 	.short	0x0003
        /*00b2*/ 	.short	0x0018
        /*00b4*/ 	.byte	0x00, 0xf0, 0x11, 0x00


	//----- nvinfo : EIATTR_KPARAM_INFO
	.align		4
.L_29:
        /*00b8*/ 	.byte	0x04, 0x17
        /*00ba*/ 	.short	(.L_31 - .L_30)
.L_30:
        /*00bc*/ 	.word	0x00000000
        /*00c0*/ 	.short	0x0002
        /*00c2*/ 	.short	0x0010
        /*00c4*/ 	.byte	0x00, 0xf4, 0x21, 0x00


	//----- nvinfo : EIATTR_KPARAM_INFO
	.align		4
.L_31:
        /*00c8*/ 	.byte	0x04, 0x17
        /*00ca*/ 	.short	(.L_33 - .L_32)
.L_32:
        /*00cc*/ 	.word	0x00000000
        /*00d0*/ 	.short	0x0001
        /*00d2*/ 	.short	0x0008
        /*00d4*/ 	.byte	0x00, 0xf4, 0x21, 0x00


	//----- nvinfo : EIATTR_KPARAM_INFO
	.align		4
.L_33:
        /*00d8*/ 	.byte	0x04, 0x17
        /*00da*/ 	.short	(.L_35 - .L_34)
.L_34:
        /*00dc*/ 	.word	0x00000000
        /*00e0*/ 	.short	0x0000
        /*00e2*/ 	.short	0x0000
        /*00e4*/ 	.byte	0x00, 0xf4, 0x21, 0x00


	//----- nvinfo : EIATTR_SPARSE_MMA_MASK
	.align		4
.L_35:
        /*00e8*/ 	.byte	0x03, 0x50
        /*00ea*/ 	.short	0x0000


	//----- nvinfo : EIATTR_MAXREG_COUNT
	.align		4
        /*00ec*/ 	.byte	0x03, 0x1b
        /*00ee*/ 	.short	0x00ff


	//----- nvinfo : EIATTR_NUM_BARRIERS
	.align		4
        /*00f0*/ 	.byte	0x02, 0x4c
        /*00f2*/ 	.byte	0x01
	.zero		1


	//----- nvinfo : EIATTR_MERCURY_ISA_VERSION
	.align		4
        /*00f4*/ 	.byte	0x03, 0x5f
        /*00f6*/ 	.short	0x0101


	//----- nvinfo : EIATTR_EXIT_INSTR_OFFSETS
	.align		4
        /*00f8*/ 	.byte	0x04, 0x1c
        /*00fa*/ 	.short	(.L_37 - .L_36)


	//   ....[0]....
.L_36:
        /*00fc*/ 	.word	0x00008590


	//   ....[1]....
        /*0100*/ 	.word	0x000085c0


	//----- nvinfo : EIATTR_REQNTID
	.align		4
.L_37:
        /*0104*/ 	.byte	0x04, 0x10
        /*0106*/ 	.short	(.L_39 - .L_38)
.L_38:
        /*0108*/ 	.word	0x00000040
        /*010c*/ 	.word	0x00000001
        /*0110*/ 	.word	0x00000001


	//----- nvinfo : EIATTR_CBANK_PARAM_SIZE
	.align		4
.L_39:
        /*0114*/ 	.byte	0x03, 0x19
        /*0116*/ 	.short	0x0050


	//----- nvinfo : EIATTR_PARAM_CBANK
	.align		4
        /*0118*/ 	.byte	0x04, 0x0a
        /*011a*/ 	.short	(.L_41 - .L_40)
	.align		4
.L_40:
        /*011c*/ 	.word	index@(.nv.constant0.matmul_kernel)
        /*0120*/ 	.short	0x0210
        /*0122*/ 	.short	0x0050


	//----- nvinfo : EIATTR_SW_WAR
	.align		4
.L_41:
        /*0124*/ 	.byte	0x04, 0x36
        /*0126*/ 	.short	(.L_43 - .L_42)
.L_42:
        /*0128*/ 	.word	0x00000008
.L_43:


//--------------------- .nv.callgraph             --------------------------
	.section	.nv.callgraph,"",@"SHT_CUDA_CALLGRAPH"
	.align	4
	.sectionentsize	8
	.align		4
        /*0000*/ 	.word	0x00000000
	.align		4
        /*0004*/ 	.word	0xffffffff
	.align		4
        /*0008*/ 	.word	0x00000000
	.align		4
        /*000c*/ 	.word	0xfffffffe
	.align		4
        /*0010*/ 	.word	0x00000000
	.align		4
        /*0014*/ 	.word	0xfffffffd
	.align		4
        /*0018*/ 	.word	0x00000000
	.align		4
        /*001c*/ 	.word	0xfffffffc


//--------------------- .text.matmul_kernel       --------------------------
	.section	.text.matmul_kernel,"ax",@progbits
	.align	128
        .global         matmul_kernel
        .type           matmul_kernel,@function
        .size           matmul_kernel,(.L_x_4 - matmul_kernel)
        .other          matmul_kernel,@"STO_CUDA_ENTRY STV_DEFAULT"
matmul_kernel:
.text.matmul_kernel:
[----:B------:R-:W-:Y:S08]  /*0000*/  LDC R1, c[0x0][0x28] ;  /* 0x00000a00ff017b82 */ /* 0x000ff00000000800 */
[----:B------:R-:W0:Y:S01]  /*0010*/  LDC.64 R44, c[0x0][0x228] ;  /* 0x00008a00ff2c7b82 */ /* 0x000e220000000a00 */
[----:B------:R-:W1:Y:S01]  /*0020*/  S2R R5, SR_CTAID.X ;  /* 0x0000000000057919 */ /* 0x000e620000002500 */
[----:B------:R-:W-:Y:S01]  /*0030*/  ULDC.64 UR8, c[0x0][0x208] ;  /* 0x0000820000087ab9 */ /* 0x000fe20000000a00 */
[----:B------:R-:W-:Y:S01]  /*0040*/  ULDC UR7, c[0x0][0x230] ;  /* 0x00008c0000077ab9 */ /* 0x000fe20000000800 */
[----:B------:R-:W2:Y:S04]  /*0050*/  S2R R54, SR_TID.X ;  /* 0x0000000000367919 */ /* 0x000ea80000002100 */
[----:B------:R-:W3:Y:S01]  /*0060*/  LDC R193, c[0x0][0x230] ;  /* 0x00008c00ffc17b82 */ /* 0x000ee20000000800 */
[----:B0-----:R-:W-:-:S05]  /*0070*/  VIADD R0, R45, 0x3f ;  /* 0x0000003f2d007836 */ /* 0x001fca0000000000 */
[----:B------:R-:W-:Y:S01]  /*0080*/  SHF.R.S32.HI R3, RZ, 0x1f, R0 ;  /* 0x0000001fff037819 */ /* 0x000fe20000011400 */
[----:B---3--:R-:W-:-:S03]  /*0090*/  VIADD R193, R193, 0x3f ;  /* 0x0000003fc1c17836 */ /* 0x008fc60000000000 */
[----:B------:R-:W-:Y:S02]  /*00a0*/  LEA.HI R3, R3, R0, RZ, 0x6 ;  /* 0x0000000003037211 */ /* 0x000fe400078f30ff */
[----:B-1----:R-:W-:Y:S02]  /*00b0*/  IABS R8, R5 ;  /* 0x0000000500087213 */ /* 0x002fe40000000000 */
[----:B------:R-:W-:Y:S02]  /*00c0*/  SHF.R.S32.HI R3, RZ, 0x6, R3 ;  /* 0x00000006ff037819 */ /* 0x000fe40000011403 */
[----:B--2---:R-:W-:Y:S02]  /*00d0*/  SHF.R.U32.HI R191, RZ, 0x4, R54 ;  /* 0x00000004ffbf7819 */ /* 0x004fe40000011636 */
[----:B------:R-:W-:Y:S01]  /*00e0*/  LOP3.LUT R163, R54, 0xf, RZ, 0xc0, !PT ;  /* 0x0000000f36a37812 */ /* 0x000fe200078ec0ff */
[----:B------:R-:W-:Y:S01]  /*00f0*/  IMAD.SHL.U32 R4, R3, 0x8, RZ ;  /* 0x0000000803047824 */ /* 0x000fe200078e00ff */
[----:B------:R-:W-:-:S02]  /*0100*/  SGXT.U32 R191, R191, 0x2 ;  /* 0x00000002bfbf781a */ /* 0x000fc40000000000 */
[----:B------:R-:W-:Y:S02]  /*0110*/  LEA.HI R192, R54, 0x3c, RZ, 0x1c ;  /* 0x0000003c36c07811 */ /* 0x000fe400078fe0ff */
[-C--:B------:R-:W-:Y:S02]  /*0120*/  IABS R7, R4.reuse ;  /* 0x0000000400077213 */ /* 0x080fe40000000000 */
[----:B------:R-:W-:Y:S02]  /*0130*/  IABS R10, R4 ;  /* 0x00000004000a7213 */ /* 0x000fe40000000000 */
[----:B------:R-:W0:Y:S01]  /*0140*/  I2F.RP R0, R7 ;  /* 0x0000000700007306 */ /* 0x000e220000209400 */
[C---:B------:R-:W-:Y:S02]  /*0150*/  LOP3.LUT R176, R191.reuse, 0x4, RZ, 0xfc, !PT ;  /* 0x00000004bfb07812 */ /* 0x040fe400078efcff */
[C---:B------:R-:W-:Y:S02]  /*0160*/  LOP3.LUT R175, R191.reuse, 0x8, RZ, 0xfc, !PT ;  /* 0x00000008bfaf7812 */ /* 0x040fe400078efcff */
[----:B------:R-:W-:-:S02]  /*0170*/  LOP3.LUT R174, R191, 0xc, RZ, 0xfc, !PT ;  /* 0x0000000cbfae7812 */ /* 0x000fc400078efcff */
[C---:B------:R-:W-:Y:S02]  /*0180*/  LOP3.LUT R173, R191.reuse, 0x10, RZ, 0xfc, !PT ;  /* 0x00000010bfad7812 */ /* 0x040fe400078efcff */
[C---:B------:R-:W-:Y:S02]  /*0190*/  LOP3.LUT R181, R191.reuse, 0x14, RZ, 0xfc, !PT ;  /* 0x00000014bfb57812 */ /* 0x040fe400078efcff */
[C---:B------:R-:W-:Y:S02]  /*01a0*/  LOP3.LUT R182, R191.reuse, 0x18, RZ, 0xfc, !PT ;  /* 0x00000018bfb67812 */ /* 0x040fe400078efcff */
[C---:B------:R-:W-:Y:S01]  /*01b0*/  LOP3.LUT R183, R191.reuse, 0x1c, RZ, 0xfc, !PT ;  /* 0x0000001cbfb77812 */ /* 0x040fe200078efcff */
[----:B0-----:R-:W0:Y:S01]  /*01c0*/  MUFU.RCP R0, R0 ;  /* 0x0000000000007308 */ /* 0x001e220000001000 */
[C---:B------:R-:W-:Y:S02]  /*01d0*/  LOP3.LUT R184, R191.reuse, 0x20, RZ, 0xfc, !PT ;  /* 0x00000020bfb87812 */ /* 0x040fe400078efcff */
[----:B------:R-:W-:-:S02]  /*01e0*/  LOP3.LUT R185, R191, 0x24, RZ, 0xfc, !PT ;  /* 0x00000024bfb97812 */ /* 0x000fc400078efcff */
[C---:B------:R-:W-:Y:S02]  /*01f0*/  LOP3.LUT R186, R191.reuse, 0x28, RZ, 0xfc, !PT ;  /* 0x00000028bfba7812 */ /* 0x040fe400078efcff */
[C---:B------:R-:W-:Y:S02]  /*0200*/  LOP3.LUT R187, R191.reuse, 0x2c, RZ, 0xfc, !PT ;  /* 0x0000002cbfbb7812 */ /* 0x040fe400078efcff */
[C---:B------:R-:W-:Y:S02]  /*0210*/  LOP3.LUT R188, R191.reuse, 0x30, RZ, 0xfc, !PT ;  /* 0x00000030bfbc7812 */ /* 0x040fe400078efcff */
[C---:B------:R-:W-:Y:S02]  /*0220*/  LOP3.LUT R189, R191.reuse, 0x34, RZ, 0xfc, !PT ;  /* 0x00000034bfbd7812 */ /* 0x040fe400078efcff */
[----:B------:R-:W-:Y:S01]  /*0230*/  LOP3.LUT R190, R191, 0x38, RZ, 0xfc, !PT ;  /* 0x00000038bfbe7812 */ /* 0x000fe200078efcff */
[----:B0-----:R-:W-:Y:S01]  /*0240*/  VIADD R2, R0, 0xffffffe ;  /* 0x0ffffffe00027836 */ /* 0x001fe20000000000 */
[----:B------:R-:W-:-:S03]  /*0250*/  IADD3 R0, RZ, -R10, RZ ;  /* 0x8000000aff007210 */ /* 0x000fc60007ffe0ff */
[----:B------:R0:W1:Y:S02]  /*0260*/  F2I.FTZ.U32.TRUNC.NTZ R3, R2 ;  /* 0x0000000200037305 */ /* 0x000064000021f000 */
[----:B0-----:R-:W-:Y:S02]  /*0270*/  IMAD.MOV.U32 R2, RZ, RZ, RZ ;  /* 0x000000ffff027224 */ /* 0x001fe400078e00ff */
[----:B-1----:R-:W-:-:S04]  /*0280*/  IMAD.MOV R6, RZ, RZ, -R3 ;  /* 0x000000ffff067224 */ /* 0x002fc800078e0a03 */
[----:B------:R-:W-:Y:S02]  /*0290*/  IMAD R9, R6, R7, RZ ;  /* 0x0000000706097224 */ /* 0x000fe400078e02ff */
[----:B------:R-:W-:Y:S02]  /*02a0*/  IMAD.MOV.U32 R6, RZ, RZ, R8 ;  /* 0x000000ffff067224 */ /* 0x000fe400078e0008 */
[----:B------:R-:W-:-:S06]  /*02b0*/  IMAD.HI.U32 R3, R3, R9, R2 ;  /* 0x0000000903037227 */ /* 0x000fcc00078e0002 */
[----:B------:R-:W-:-:S04]  /*02c0*/  IMAD.HI.U32 R3, R3, R6, RZ ;  /* 0x0000000603037227 */ /* 0x000fc800078e00ff */
[----:B------:R-:W-:-:S05]  /*02d0*/  IMAD R0, R3, R0, R6 ;  /* 0x0000000003007224 */ /* 0x000fca00078e0206 */
[----:B------:R-:W-:-:S13]  /*02e0*/  ISETP.GT.U32.AND P1, PT, R7, R0, PT ;  /* 0x000000000700720c */ /* 0x000fda0003f24070 */
[----:B------:R-:W-:Y:S02]  /*02f0*/  @!P1 IMAD.IADD R0, R0, 0x1, -R7 ;  /* 0x0000000100009824 */ /* 0x000fe400078e0a07 */
[----:B------:R-:W-:Y:S01]  /*0300*/  @!P1 VIADD R3, R3, 0x1 ;  /* 0x0000000103039836 */ /* 0x000fe20000000000 */
[----:B------:R-:W-:Y:S02]  /*0310*/  ISETP.NE.AND P1, PT, R4, RZ, PT ;  /* 0x000000ff0400720c */ /* 0x000fe40003f25270 */
[----:B------:R-:W-:Y:S02]  /*0320*/  ISETP.GE.U32.AND P0, PT, R0, R7, PT ;  /* 0x000000070000720c */ /* 0x000fe40003f06070 */
[----:B------:R-:W-:-:S04]  /*0330*/  LOP3.LUT R0, R5, R4, RZ, 0x3c, !PT ;  /* 0x0000000405007212 */ /* 0x000fc800078e3cff */
[----:B------:R-:W-:Y:S01]  /*0340*/  ISETP.GE.AND P2, PT, R0, RZ, PT ;  /* 0x000000ff0000720c */ /* 0x000fe20003f46270 */
[----:B------:R-:W-:-:S06]  /*0350*/  VIADD R0, R44, 0xf ;  /* 0x0000000f2c007836 */ /* 0x000fcc0000000000 */
[----:B------:R-:W-:-:S04]  /*0360*/  @P0 VIADD R3, R3, 0x1 ;  /* 0x0000000103030836 */ /* 0x000fc80000000000 */
[----:B------:R-:W-:Y:S01]  /*0370*/  IMAD.MOV.U32 R2, RZ, RZ, R3 ;  /* 0x000000ffff027224 */ /* 0x000fe200078e0003 */
[----:B------:R-:W-:-:S03]  /*0380*/  SHF.R.S32.HI R3, RZ, 0x1f, R0 ;  /* 0x0000001fff037819 */ /* 0x000fc60000011400 */
[----:B------:R-:W-:Y:S01]  /*0390*/  @!P2 IMAD.MOV R2, RZ, RZ, -R2 ;  /* 0x000000ffff02a224 */ /* 0x000fe200078e0a02 */
[----:B------:R-:W-:Y:S02]  /*03a0*/  @!P1 LOP3.LUT R2, RZ, R4, RZ, 0x33, !PT ;  /* 0x00000004ff029212 */ /* 0x000fe400078e33ff */
[----:B------:R-:W-:Y:S02]  /*03b0*/  LEA.HI R3, R3, R0, RZ, 0x4 ;  /* 0x0000000003037211 */ /* 0x000fe400078f20ff */
[----:B------:R-:W-:Y:S01]  /*03c0*/  SHF.L.U32 R6, R2, 0x3, RZ ;  /* 0x0000000302067819 */ /* 0x000fe200000006ff */
[----:B------:R-:W-:-:S03]  /*03d0*/  IMAD.MOV R2, RZ, RZ, -R2 ;  /* 0x000000ffff027224 */ /* 0x000fc600078e0a02 */
[----:B------:R-:W-:Y:S01]  /*03e0*/  LEA.HI.SX32 R3, R3, -R6, 0x1c ;  /* 0x8000000603037211 */ /* 0x000fe200078fe2ff */
[----:B------:R-:W-:-:S03]  /*03f0*/  IMAD R4, R4, R2, R5 ;  /* 0x0000000204047224 */ /* 0x000fc600078e0205 */
[----:B------:R-:W-:Y:S02]  /*0400*/  VIMNMX R11, R3, 0x8, PT ;  /* 0x00000008030b7848 */ /* 0x000fe40003fe0100 */
[----:B------:R-:W-:Y:S02]  /*0410*/  IABS R9, R4 ;  /* 0x0000000400097213 */ /* 0x000fe40000000000 */
[----:B------:R-:W-:-:S04]  /*0420*/  IABS R7, R11 ;  /* 0x0000000b00077213 */ /* 0x000fc80000000000 */
[----:B------:R-:W0:Y:S08]  /*0430*/  I2F.RP R0, R7 ;  /* 0x0000000700007306 */ /* 0x000e300000209400 */
[----:B0-----:R-:W0:Y:S02]  /*0440*/  MUFU.RCP R0, R0 ;  /* 0x0000000000007308 */ /* 0x001e240000001000 */
[----:B0-----:R-:W-:-:S06]  /*0450*/  VIADD R3, R0, 0xffffffe ;  /* 0x0ffffffe00037836 */ /* 0x001fcc0000000000 */
[----:B------:R-:W0:Y:S02]  /*0460*/  F2I.FTZ.U32.TRUNC.NTZ R3, R3 ;  /* 0x0000000300037305 */ /* 0x000e24000021f000 */
[----:B0-----:R-:W-:-:S04]  /*0470*/  IMAD.MOV R8, RZ, RZ, -R3 ;  /* 0x000000ffff087224 */ /* 0x001fc800078e0a03 */
[----:B------:R-:W-:Y:S01]  /*0480*/  IMAD.MOV.U32 R2, RZ, RZ, R8 ;  /* 0x000000ffff027224 */ /* 0x000fe200078e0008 */
[----:B------:R-:W-:-:S03]  /*0490*/  IABS R8, R11 ;  /* 0x0000000b00087213 */ /* 0x000fc60000000000 */
[----:B------:R-:W-:Y:S02]  /*04a0*/  IMAD R5, R2, R7, RZ ;  /* 0x0000000702057224 */ /* 0x000fe400078e02ff */
[----:B------:R-:W-:Y:S02]  /*04b0*/  IMAD.MOV.U32 R2, RZ, RZ, RZ ;  /* 0x000000ffff027224 */ /* 0x000fe400078e00ff */
[----:B------:R-:W-:Y:S02]  /*04c0*/  IMAD.MOV R0, RZ, RZ, -R8 ;  /* 0x000000ffff007224 */ /* 0x000fe400078e0a08 */
[----:B------:R-:W-:-:S06]  /*04d0*/  IMAD.HI.U32 R2, R3, R5, R2 ;  /* 0x0000000503027227 */ /* 0x000fcc00078e0002 */
[----:B------:R-:W-:-:S04]  /*04e0*/  IMAD.HI.U32 R2, R2, R9, RZ ;  /* 0x0000000902027227 */ /* 0x000fc800078e00ff */
[----:B------:R-:W-:-:S05]  /*04f0*/  IMAD R0, R2, R0, R9 ;  /* 0x0000000002007224 */ /* 0x000fca00078e0209 */
[----:B------:R-:W-:-:S13]  /*0500*/  ISETP.GT.U32.AND P1, PT, R7, R0, PT ;  /* 0x000000000700720c */ /* 0x000fda0003f24070 */
[-C--:B------:R-:W-:Y:S01]  /*0510*/  @!P1 IADD3 R0, R0, -R7.reuse, RZ ;  /* 0x8000000700009210 */ /* 0x080fe20007ffe0ff */
[----:B------:R-:W-:Y:S01]  /*0520*/  @!P1 VIADD R2, R2, 0x1 ;  /* 0x0000000102029836 */ /* 0x000fe20000000000 */
[----:B------:R-:W-:Y:S02]  /*0530*/  ISETP.NE.AND P1, PT, R11, RZ, PT ;  /* 0x000000ff0b00720c */ /* 0x000fe40003f25270 */
[----:B------:R-:W-:Y:S02]  /*0540*/  ISETP.GE.U32.AND P0, PT, R0, R7, PT ;  /* 0x000000070000720c */ /* 0x000fe40003f06070 */
[----:B------:R-:W-:-:S04]  /*0550*/  LOP3.LUT R0, R4, R11, RZ, 0x3c, !PT ;  /* 0x0000000b04007212 */ /* 0x000fc800078e3cff */
[----:B------:R-:W-:-:S07]  /*0560*/  ISETP.GE.AND P2, PT, R0, RZ, PT ;  /* 0x000000ff0000720c */ /* 0x000fce0003f46270 */
[----:B------:R-:W-:Y:S01]  /*0570*/  @P0 VIADD R2, R2, 0x1 ;  /* 0x0000000102020836 */ /* 0x000fe20000000000 */
[----:B------:R-:W-:-:S05]  /*0580*/  ISETP.GT.AND P0, PT, R193, 0x3f, PT ;  /* 0x0000003fc100780c */ /* 0x000fca0003f04270 */
[----:B------:R-:W-:Y:S01]  /*0590*/  @!P2 IMAD.MOV R2, RZ, RZ, -R2 ;  /* 0x000000ffff02a224 */ /* 0x000fe200078e0a02 */
[----:B------:R-:W-:-:S05]  /*05a0*/  @!P1 LOP3.LUT R2, RZ, R11, RZ, 0x33, !PT ;  /* 0x0000000bff029212 */ /* 0x000fca00078e33ff */
[----:B------:R-:W-:Y:S02]  /*05b0*/  IMAD.MOV R0, RZ, RZ, -R2 ;  /* 0x000000ffff007224 */ /* 0x000fe400078e0a02 */
[----:B------:R-:W-:Y:S02]  /*05c0*/  IMAD.SHL.U32 R162, R2, 0x40, RZ ;  /* 0x0000004002a27824 */ /* 0x000fe400078e00ff */
[----:B------:R-:W-:-:S04]  /*05d0*/  IMAD R0, R11, R0, R4 ;  /* 0x000000000b007224 */ /* 0x000fc800078e0204 */
[----:B------:R-:W-:-:S05]  /*05e0*/  IMAD.IADD R0, R6, 0x1, R0 ;  /* 0x0000000106007824 */ /* 0x000fca00078e0200 */
[----:B------:R-:W-:Y:S01]  /*05f0*/  LEA R163, R0, R163, 0x4 ;  /* 0x000000a300a37211 */ /* 0x000fe200078e20ff */
[----:B------:R-:W-:Y:S06]  /*0600*/  @P0 BRA `(.L_x_0) ;  /* 0x00000000001c0947 */ /* 0x000fec0003800000 */
[C---:B------:R-:W-:Y:S01]  /*0610*/  IMAD.SHL.U32 R172, R54.reuse, 0x10, RZ ;  /* 0x0000001036ac7824 */ /* 0x040fe200078e00ff */
[----:B------:R-:W-:Y:S02]  /*0620*/  LOP3.LUT R171, R54, 0x4, RZ, 0xc0, !PT ;  /* 0x0000000436ab7812 */ /* 0x000fe400078ec0ff */
[----:B------:R-:W-:Y:S02]  /*0630*/  CS2R R68, SRZ ;  /* 0x0000000000447805 */ /* 0x000fe4000001ff00 */
[----:B------:R-:W-:Y:S02]  /*0640*/  CS2R R4, SRZ ;  /* 0x0000000000047805 */ /* 0x000fe4000001ff00 */
[----:B------:R-:W-:Y:S02]  /*0650*/  CS2R R70, SRZ ;  /* 0x0000000000467805 */ /* 0x000fe4000001ff00 */
[----:B------:R-:W-:Y:S01]  /*0660*/  CS2R R2, SRZ ;  /* 0x0000000000027805 */ /* 0x000fe2000001ff00 */
[----:B------:R-:W-:Y:S06]  /*0670*/  BRA `(.L_x_1) ;  /* 0x0000007400707947 */ /* 0x000fec0003800000 */
.L_x_0:
[----:B------:R-:W-:Y:S01]  /*0680*/  IABS R10, R44 ;  /* 0x0000002c000a7213 */ /* 0x000fe20000000000 */
[C---:B------:R-:W-:Y:S01]  /*0690*/  VIADD R11, R162.reuse, 0x3e ;  /* 0x0000003ea20b7836 */ /* 0x040fe20000000000 */
[----:B------:R-:W-:Y:S01]  /*06a0*/  IABS R2, R45 ;  /* 0x0000002d00027213 */ /* 0x000fe20000000000 */
[C---:B------:R-:W-:Y:S01]  /*06b0*/  VIADD R12, R162.reuse, 0x3b ;  /* 0x0000003ba20c7836 */ /* 0x040fe20000000000 */
[----:B------:R-:W0:Y:S01]  /*06c0*/  I2F.RP R3, R10 ;  /* 0x0000000a00037306 */ /* 0x000e220000209400 */
[----:B------:R-:W-:Y:S01]  /*06d0*/  ISETP.GE.AND P2, PT, R163, RZ, PT ;  /* 0x000000ffa300720c */ /* 0x000fe20003f46270 */
[C---:B------:R-:W-:Y:S01]  /*06e0*/  VIADD R16, R162.reuse, 0x38 ;  /* 0x00000038a2107836 */ /* 0x040fe20000000000 */
[----:B------:R-:W-:Y:S01]  /*06f0*/  IABS R8, R11 ;  /* 0x0000000b00087213 */ /* 0x000fe20000000000 */
[C---:B------:R-:W-:Y:S01]  /*0700*/  VIADD R19, R162.reuse, 0x36 ;  /* 0x00000036a2137836 */ /* 0x040fe20000000000 */
[----:B------:R-:W-:Y:S01]  /*0710*/  ISETP.GE.AND P4, PT, R11, RZ, PT ;  /* 0x000000ff0b00720c */ /* 0x000fe20003f86270 */
[----:B------:R-:W-:Y:S01]  /*0720*/  VIADD R17, R162, 0x37 ;  /* 0x00000037a2117836 */ /* 0x000fe20000000000 */
[----:B------:R-:W-:Y:S01]  /*0730*/  IABS R11, R12 ;  /* 0x0000000c000b7213 */ /* 0x000fe20000000000 */
[----:B------:R-:W1:Y:S01]  /*0740*/  I2F.RP R0, R2 ;  /* 0x0000000200007306 */ /* 0x000e620000209400 */
[----:B------:R-:W-:Y:S01]  /*0750*/  ISETP.NE.AND P3, PT, R44, RZ, PT ;  /* 0x000000ff2c00720c */ /* 0x000fe20003f65270 */
[C---:B------:R-:W-:Y:S01]  /*0760*/  VIADD R20, R162.reuse, 0x35 ;  /* 0x00000035a2147836 */ /* 0x040fe20000000000 */
[----:B------:R-:W-:Y:S01]  /*0770*/  IABS R14, R16 ;  /* 0x00000010000e7213 */ /* 0x000fe20000000000 */
[C---:B------:R-:W-:Y:S01]  /*0780*/  VIADD R24, R162.reuse, 0x30 ;  /* 0x00000030a2187836 */ /* 0x040fe20000000000 */
[----:B------:R-:W-:Y:S01]  /*0790*/  IABS R15, R17 ;  /* 0x00000011000f7213 */ /* 0x000fe20000000000 */
[C---:B------:R-:W-:Y:S01]  /*07a0*/  VIADD R27, R162.reuse, 0x2f ;  /* 0x0000002fa21b7836 */ /* 0x040fe20000000000 */
[C---:B------:R-:W-:Y:S01]  /*07b0*/  IADD3 R21, R162.reuse, 0x34, RZ ;  /* 0x00000034a2157810 */ /* 0x040fe20007ffe0ff */
[----:B0-----:R-:W0:Y:S01]  /*07c0*/  MUFU.RCP R3, R3 ;  /* 0x0000000300037308 */ /* 0x001e220000001000 */
[----:B------:R-:W-:Y:S01]  /*07d0*/  IABS R22, R24 ;  /* 0x0000001800167213 */ /* 0x000fe20000000000 */
[C---:B------:R-:W-:Y:S01]  /*07e0*/  VIADD R28, R162.reuse, 0x2e ;  /* 0x0000002ea21c7836 */ /* 0x040fe20000000000 */
[----:B------:R-:W-:Y:S01]  /*07f0*/  IABS R18, R21 ;  /* 0x0000001500127213 */ /* 0x000fe20000000000 */
[C---:B------:R-:W-:Y:S01]  /*0800*/  VIADD R29, R162.reuse, 0x2d ;  /* 0x0000002da21d7836 */ /* 0x040fe20000000000 */
[----:B------:R-:W-:Y:S01]  /*0810*/  IABS R23, R27 ;  /* 0x0000001b00177213 */ /* 0x000fe20000000000 */
[C---:B------:R-:W-:Y:S01]  /*0820*/  VIADD R31, R162.reuse, 0x2b ;  /* 0x0000002ba21f7836 */ /* 0x040fe20000000000 */
[C---:B------:R-:W-:Y:S01]  /*0830*/  IADD3 R36, R162.reuse, 0x23, RZ ;  /* 0x00000023a2247810 */ /* 0x040fe20007ffe0ff */
[----:B-1----:R-:W1:Y:S01]  /*0840*/  MUFU.RCP R0, R0 ;  /* 0x0000000000007308 */ /* 0x002e620000001000 */
[C---:B------:R-:W-:Y:S01]  /*0850*/  VIADD R30, R162.reuse, 0x2c ;  /* 0x0000002ca21e7836 */ /* 0x040fe20000000000 */
[C---:B------:R-:W-:Y:S01]  /*0860*/  IADD3 R42, R162.reuse, 0x20, RZ ;  /* 0x00000020a22a7810 */ /* 0x040fe20007ffe0ff */
[C---:B------:R-:W-:Y:S01]  /*0870*/  VIADD R32, R162.reuse, 0x29 ;  /* 0x00000029a2207836 */ /* 0x040fe20000000000 */
[----:B------:R-:W-:Y:S01]  /*0880*/  IABS R26, R31 ;  /* 0x0000001f001a7213 */ /* 0x000fe20000000000 */
[C---:B------:R-:W-:Y:S01]  /*0890*/  VIADD R33, R162.reuse, 0x27 ;  /* 0x00000027a2217836 */ /* 0x040fe20000000000 */
[----:B------:R-:W-:Y:S01]  /*08a0*/  IABS R25, R30 ;  /* 0x0000001e00197213 */ /* 0x000fe20000000000 */
[C---:B------:R-:W-:Y:S01]  /*08b0*/  VIADD R34, R162.reuse, 0x26 ;  /* 0x00000026a2227836 */ /* 0x040fe20000000000 */
[----:B------:R-:W-:Y:S01]  /*08c0*/  IABS R35, R36 ;  /* 0x0000002400237213 */ /* 0x000fe20000000000 */
[----:B0-----:R-:W-:Y:S01]  /*08d0*/  VIADD R6, R3, 0xffffffe ;  /* 0x0ffffffe03067836 */ /* 0x001fe20000000000 */
[----:B------:R-:W-:Y:S01]  /*08e0*/  IABS R3, R163 ;  /* 0x000000a300037213 */ /* 0x000fe20000000000 */
[C---:B------:R-:W-:Y:S01]  /*08f0*/  VIADD R40, R162.reuse, 0x22 ;  /* 0x00000022a2287836 */ /* 0x040fe20000000000 */
[----:B------:R-:W-:Y:S01]  /*0900*/  IABS R38, R42 ;  /* 0x0000002a00267213 */ /* 0x000fe20000000000 */
[----:B------:R0:W2:Y:S01]  /*0910*/  F2I.FTZ.U32.TRUNC.NTZ R7, R6 ;  /* 0x0000000600077305 */ /* 0x0000a2000021f000 */
[C---:B------:R-:W-:Y:S01]  /*0920*/  VIADD R41, R162.reuse, 0x21 ;  /* 0x00000021a2297836 */ /* 0x040fe20000000000 */
[C---:B------:R-:W-:Y:S01]  /*0930*/  IADD3 R48, R162.reuse, 0x1b, RZ ;  /* 0x0000001ba2307810 */ /* 0x040fe20007ffe0ff */
[C---:B------:R-:W-:Y:S01]  /*0940*/  VIADD R43, R162.reuse, 0x1f ;  /* 0x0000001fa22b7836 */ /* 0x040fe20000000000 */
[----:B------:R-:W-:Y:S01]  /*0950*/  IADD3 R62, R162, 0x6, RZ ;  /* 0x00000006a23e7810 */ /* 0x000fe20007ffe0ff */
[----:B-1----:R-:W-:Y:S01]  /*0960*/  VIADD R4, R0, 0xffffffe ;  /* 0x0ffffffe00047836 */ /* 0x002fe20000000000 */
[C---:B------:R-:W-:Y:S01]  /*0970*/  IADD3 R68, R162.reuse, 0x1, RZ ;  /* 0x00000001a2447810 */ /* 0x040fe20007ffe0ff */
[C---:B------:R-:W-:Y:S01]  /*0980*/  VIADD R49, R162.reuse, 0x1a ;  /* 0x0000001aa2317836 */ /* 0x040fe20000000000 */
[----:B------:R-:W-:Y:S01]  /*0990*/  IABS R39, R43 ;  /* 0x0000002b00277213 */ /* 0x000fe20000000000 */
[----:B0-----:R-:W-:Y:S01]  /*09a0*/  IMAD.MOV.U32 R6, RZ, RZ, RZ ;  /* 0x000000ffff067224 */ /* 0x001fe200078e00ff */
[----:B------:R0:W1:Y:S01]  /*09b0*/  F2I.FTZ.U32.TRUNC.NTZ R5, R4 ;  /* 0x0000000400057305 */ /* 0x000062000021f000 */
[C---:B------:R-:W-:Y:S01]  /*09c0*/  VIADD R47, R162.reuse, 0x1c ;  /* 0x0000001ca22f7836 */ /* 0x040fe20000000000 */
[----:B------:R-:W-:Y:S01]  /*09d0*/  IABS R81, R62 ;  /* 0x0000003e00517213 */ /* 0x000fe20000000000 */
[C---:B------:R-:W-:Y:S01]  /*09e0*/  VIADD R50, R162.reuse, 0x19 ;  /* 0x00000019a2327836 */ /* 0x040fe20000000000 */
[----:B------:R-:W-:Y:S01]  /*09f0*/  IABS R91, R68 ;  /* 0x00000044005b7213 */ /* 0x000fe20000000000 */
[--C-:B--2---:R-:W-:Y:S01]  /*0a00*/  IMAD.MOV R9, RZ, RZ, -R7.reuse ;  /* 0x000000ffff097224 */ /* 0x104fe200078e0a07 */
[----:B------:R-:W-:Y:S01]  /*0a10*/  ULDC UR4, c[0x0][0x234] ;  /* 0x00008d0000047ab9 */ /* 0x000fe20000000800 */
[----:B------:R-:W-:Y:S01]  /*0a20*/  VIADD R52, R162, 0x16 ;  /* 0x00000016a2347836 */ /* 0x000fe20000000000 */
[----:B------:R-:W-:Y:S01]  /*0a30*/  IABS R46, R50 ;  /* 0x00000032002e7213 */ /* 0x000fe20000000000 */
[----:B------:R-:W-:Y:S01]  /*0a40*/  IMAD R9, R9, R10, RZ ;  /* 0x0000000a09097224 */ /* 0x000fe200078e02ff */
[----:B------:R-:W2:Y:S01]  /*0a50*/  LDC R177, c[0x0][0x238] ;  /* 0x00008e00ffb17b82 */ /* 0x000ea20000000800 */
[----:B0-----:R-:W-:Y:S01]  /*0a60*/  IMAD.MOV.U32 R4, RZ, RZ, RZ ;  /* 0x000000ffff047224 */ /* 0x001fe200078e00ff */
[----:B------:R-:W-:Y:S01]  /*0a70*/  LOP3.LUT R171, R54, 0x4, RZ, 0xc0, !PT ;  /* 0x0000000436ab7812 */ /* 0x000fe200078ec0ff */
[----:B------:R-:W-:-:S04]  /*0a80*/  IMAD.HI.U32 R7, R7, R9, R6 ;  /* 0x0000000907077227 */ /* 0x000fc800078e0006 */
[----:B-1----:R-:W-:Y:S02]  /*0a90*/  IMAD.MOV R0, RZ, RZ, -R5 ;  /* 0x000000ffff007224 */ /* 0x002fe400078e0a05 */
[----:B------:R-:W-:-:S04]  /*0aa0*/  IMAD.HI.U32 R7, R7, R3, RZ ;  /* 0x0000000307077227 */ /* 0x000fc800078e00ff */
[C---:B------:R-:W-:Y:S01]  /*0ab0*/  VIADD R56, R162.reuse, 0xe ;  /* 0x0000000ea2387836 */ /* 0x040fe20000000000 */
[----:B------:R-:W-:Y:S01]  /*0ac0*/  IADD3 R7, -R7, RZ, RZ ;  /* 0x000000ff07077210 */ /* 0x000fe20007ffe1ff */
[C---:B------:R-:W-:Y:S02]  /*0ad0*/  VIADD R58, R162.reuse, 0x9 ;  /* 0x00000009a23a7836 */ /* 0x040fe40000000000 */
[----:B------:R-:W-:Y:S01]  /*0ae0*/  VIADD R60, R162, 0x7 ;  /* 0x00000007a23c7836 */ /* 0x000fe20000000000 */
[----:B------:R-:W-:Y:S01]  /*0af0*/  IABS R65, R56 ;  /* 0x0000003800417213 */ /* 0x000fe20000000000 */
[----:B------:R-:W-:Y:S01]  /*0b00*/  IMAD R7, R10, R7, R3 ;  /* 0x000000070a077224 */ /* 0x000fe200078e0203 */
[----:B------:R-:W-:Y:S01]  /*0b10*/  IABS R75, R58 ;  /* 0x0000003a004b7213 */ /* 0x000fe20000000000 */
[----:B------:R-:W-:Y:S01]  /*0b20*/  IMAD.MOV.U32 R3, RZ, RZ, R0 ;  /* 0x000000ffff037224 */ /* 0x000fe200078e0000 */
[----:B------:R-:W-:Y:S01]  /*0b30*/  IABS R79, R60 ;  /* 0x0000003c004f7213 */ /* 0x000fe20000000000 */
[----:B------:R-:W-:Y:S01]  /*0b40*/  VIADD R0, R162, 0x3f ;  /* 0x0000003fa2007836 */ /* 0x000fe20000000000 */
[----:B------:R-:W-:Y:S01]  /*0b50*/  ISETP.GT.U32.AND P0, PT, R10, R7, PT ;  /* 0x000000070a00720c */ /* 0x000fe20003f04070 */
[----:B------:R-:W-:-:S02]  /*0b60*/  IMAD R3, R3, R2, RZ ;  /* 0x0000000203037224 */ /* 0x000fc400078e02ff */
[----:B------:R-:W-:Y:S01]  /*0b70*/  VIADD R66, R162, 0x4 ;  /* 0x00000004a2427836 */ /* 0x000fe20000000000 */
[----:B------:R-:W-:Y:S01]  /*0b80*/  IABS R6, R0 ;  /* 0x0000000000067213 */ /* 0x000fe20000000000 */
[----:B------:R-:W-:Y:S01]  /*0b90*/  IMAD.HI.U32 R3, R5, R3, R4 ;  /* 0x0000000305037227 */ /* 0x000fe200078e0004 */
[----:B------:R-:W-:Y:S02]  /*0ba0*/  ISETP.GE.AND P5, PT, R0, RZ, PT ;  /* 0x000000ff0000720c */ /* 0x000fe40003fa6270 */
[----:B------:R-:W-:Y:S01]  /*0bb0*/  IABS R85, R66 ;  /* 0x0000004200557213 */ /* 0x000fe20000000000 */
[----:B------:R-:W-:Y:S02]  /*0bc0*/  VIADD R0, R162, 0x3d ;  /* 0x0000003da2007836 */ /* 0x000fe40000000000 */
[----:B------:R-:W-:-:S04]  /*0bd0*/  IMAD.HI.U32 R4, R3, R6, RZ ;  /* 0x0000000603047227 */ /* 0x000fc800078e00ff */
[----:B------:R-:W-:Y:S01]  /*0be0*/  @!P0 IMAD.IADD R7, R7, 0x1, -R10 ;  /* 0x0000000107078824 */ /* 0x000fe200078e0a0a */
[----:B------:R-:W-:Y:S01]  /*0bf0*/  IADD3 R9, -R4, RZ, RZ ;  /* 0x000000ff04097210 */ /* 0x000fe20007ffe1ff */
[----:B------:R-:W-:-:S03]  /*0c00*/  IMAD.HI.U32 R5, R3, R8, RZ ;  /* 0x0000000803057227 */ /* 0x000fc600078e00ff */
[----:B------:R-:W-:Y:S01]  /*0c10*/  ISETP.GT.U32.AND P0, PT, R10, R7, PT ;  /* 0x000000070a00720c */ /* 0x000fe20003f04070 */
[----:B------:R-:W-:Y:S01]  /*0c20*/  IMAD R4, R2, R9, R6 ;  /* 0x0000000902047224 */ /* 0x000fe200078e0206 */
[----:B------:R-:W-:Y:S01]  /*0c30*/  IABS R9, R0 ;  /* 0x0000000000097213 */ /* 0x000fe20000000000 */
[----:B------:R-:W-:Y:S02]  /*0c40*/  IMAD.MOV R5, RZ, RZ, -R5 ;  /* 0x000000ffff057224 */ /* 0x000fe400078e0a05 */
[----:B------:R-:W-:Y:S01]  /*0c50*/  VIADD R64, R162, 0x5 ;  /* 0x00000005a2407836 */ /* 0x000fe20000000000 */
[----:B------:R-:W-:Y:S01]  /*0c60*/  ISETP.GT.U32.AND P1, PT, R2, R4, PT ;  /* 0x000000040200720c */ /* 0x000fe20003f24070 */
[----:B------:R-:W-:-:S03]  /*0c70*/  IMAD.HI.U32 R6, R3, R9, RZ ;  /* 0x0000000903067227 */ /* 0x000fc600078e00ff */
[----:B------:R-:W-:Y:S01]  /*0c80*/  IABS R83, R64 ;  /* 0x0000004000537213 */ /* 0x000fe20000000000 */
[----:B------:R-:W-:Y:S02]  /*0c90*/  IMAD.MOV R6, RZ, RZ, -R6 ;  /* 0x000000ffff067224 */ /* 0x000fe400078e0a06 */
[----:B------:R-:W-:Y:S01]  /*0ca0*/  @!P0 IMAD.IADD R7, R7, 0x1, -R10 ;  /* 0x0000000107078824 */ /* 0x000fe200078e0a0a */
[----:B------:R-:W-:Y:S01]  /*0cb0*/  ISETP.GE.AND P0, PT, R0, RZ, PT ;  /* 0x000000ff0000720c */ /* 0x000fe20003f06270 */
[----:B------:R-:W-:Y:S01]  /*0cc0*/  IMAD R6, R2, R6, R9 ;  /* 0x0000000602067224 */ /* 0x000fe200078e0209 */
[----:B------:R-:W-:Y:S01]  /*0cd0*/  IADD3 R9, R162, 0x3a, RZ ;  /* 0x0000003aa2097810 */ /* 0x000fe20007ffe0ff */
[----:B------:R-:W-:Y:S01]  /*0ce0*/  IMAD R5, R2, R5, R8 ;  /* 0x0000000502057224 */ /* 0x000fe200078e0208 */
[----:B------:R-:W-:Y:S01]  /*0cf0*/  MOV R0, R7 ;  /* 0x0000000700007202 */ /* 0x000fe20000000f00 */
[----:B------:R-:W-:Y:S02]  /*0d00*/  @!P1 IMAD.IADD R4, R4, 0x1, -R2 ;  /* 0x0000000104049824 */ /* 0x000fe400078e0a02 */
[----:B------:R-:W-:Y:S01]  /*0d10*/  VIADD R8, R162, 0x3c ;  /* 0x0000003ca2087836 */ /* 0x000fe20000000000 */
[C---:B------:R-:W-:Y:S01]  /*0d20*/  ISETP.GT.U32.AND P6, PT, R2.reuse, R5, PT ;  /* 0x000000050200720c */ /* 0x040fe20003fc4070 */
[----:B------:R-:W-:Y:S01]  /*0d30*/  @!P2 IMAD.MOV R0, RZ, RZ, -R0 ;  /* 0x000000ffff00a224 */ /* 0x000fe200078e0a00 */
[----:B------:R-:W-:Y:S01]  /*0d40*/  ISETP.GT.U32.AND P1, PT, R2, R4, PT ;  /* 0x000000040200720c */ /* 0x000fe20003f24070 */
[-C--:B--2---:R-:W-:Y:S01]  /*0d50*/  IMAD R192, R192, R177.reuse, RZ ;  /* 0x000000b1c0c07224 */ /* 0x084fe200078e02ff */
[----:B------:R-:W-:Y:S01]  /*0d60*/  IABS R10, R8 ;  /* 0x00000008000a7213 */ /* 0x000fe20000000000 */
[----:B------:R-:W-:Y:S01]  /*0d70*/  IMAD R191, R191, R177, RZ ;  /* 0x000000b1bfbf7224 */ /* 0x000fe200078e02ff */
[----:B------:R-:W-:Y:S01]  /*0d80*/  ISETP.GE.AND P2, PT, R8, RZ, PT ;  /* 0x000000ff0800720c */ /* 0x000fe20003f46270 */
[----:B------:R-:W-:Y:S01]  /*0d90*/  IMAD.HI.U32 R8, R3, R11, RZ ;  /* 0x0000000b03087227 */ /* 0x000fe200078e00ff */
[----:B------:R-:W-:-:S02]  /*0da0*/  @!P3 LOP3.LUT R0, RZ, R44, RZ, 0x33, !PT ;  /* 0x0000002cff00b212 */ /* 0x000fc400078e33ff */
[----:B------:R-:W-:Y:S01]  /*0db0*/  IABS R44, R49 ;  /* 0x00000031002c7213 */ /* 0x000fe20000000000 */
[----:B------:R-:W-:Y:S02]  /*0dc0*/  IMAD.MOV R8, RZ, RZ, -R8 ;  /* 0x000000ffff087224 */ /* 0x000fe400078e0a08 */
[----:B------:R-:W-:-:S04]  /*0dd0*/  IMAD.HI.U32 R7, R3, R10, RZ ;  /* 0x0000000a03077227 */ /* 0x000fc800078e00ff */
[--C-:B------:R-:W-:Y:S01]  /*0de0*/  @!P1 IMAD.IADD R4, R4, 0x1, -R2.reuse ;  /* 0x0000000104049824 */ /* 0x100fe200078e0a02 */
[C---:B------:R-:W-:Y:S01]  /*0df0*/  ISETP.GT.U32.AND P1, PT, R2.reuse, R6, PT ;  /* 0x000000060200720c */ /* 0x040fe20003f24070 */
[----:B------:R-:W-:Y:S02]  /*0e00*/  IMAD R8, R2, R8, R11 ;  /* 0x0000000802087224 */ /* 0x000fe400078e020b */
[----:B------:R-:W-:Y:S02]  /*0e10*/  VIADD R11, R162, 0x39 ;  /* 0x00000039a20b7836 */ /* 0x000fe40000000000 */
[----:B------:R-:W-:Y:S01]  /*0e20*/  @!P6 IMAD.IADD R5, R5, 0x1, -R2 ;  /* 0x000000010505e824 */ /* 0x000fe200078e0a02 */
[----:B------:R-:W-:Y:S01]  /*0e30*/  ISETP.GE.AND P6, PT, R12, RZ, PT ;  /* 0x000000ff0c00720c */ /* 0x000fe20003fc6270 */
[----:B------:R-:W-:Y:S01]  /*0e40*/  IMAD.MOV R7, RZ, RZ, -R7 ;  /* 0x000000ffff077224 */ /* 0x000fe200078e0a07 */
[----:B------:R-:W-:Y:S01]  /*0e50*/  IABS R13, R11 ;  /* 0x0000000b000d7213 */ /* 0x000fe20000000000 */
[----:B------:R-:W-:Y:S01]  /*0e60*/  @!P5 IMAD.MOV R4, RZ, RZ, -R4 ;  /* 0x000000ffff04d224 */ /* 0x000fe200078e0a04 */
[C---:B------:R-:W-:Y:S01]  /*0e70*/  ISETP.GT.U32.AND P3, PT, R2.reuse, R5, PT ;  /* 0x000000050200720c */ /* 0x040fe20003f64070 */
[----:B------:R-:W-:Y:S01]  /*0e80*/  IMAD R7, R2, R7, R10 ;  /* 0x0000000702077224 */ /* 0x000fe200078e020a */
[----:B------:R-:W-:Y:S01]  /*0e90*/  IABS R12, R9 ;  /* 0x00000009000c7213 */ /* 0x000fe20000000000 */
[----:B------:R-:W-:-:S02]  /*0ea0*/  @!P1 IMAD.IADD R6, R6, 0x1, -R2 ;  /* 0x0000000106069824 */ /* 0x000fc400078e0a02 */
[----:B------:R-:W-:Y:S01]  /*0eb0*/  IMAD.HI.U32 R10, R3, R13, RZ ;  /* 0x0000000d030a7227 */ /* 0x000fe200078e00ff */
[C---:B------:R-:W-:Y:S02]  /*0ec0*/  ISETP.GT.U32.AND P5, PT, R2.reuse, R7, PT ;  /* 0x000000070200720c */ /* 0x040fe40003fa4070 */
[----:B------:R-:W-:Y:S01]  /*0ed0*/  ISETP.GT.U32.AND P1, PT, R2, R6, PT ;  /* 0x000000060200720c */ /* 0x000fe20003f24070 */
[----:B------:R-:W-:Y:S02]  /*0ee0*/  IMAD.MOV R10, RZ, RZ, -R10 ;  /* 0x000000ffff0a7224 */ /* 0x000fe400078e0a0a */
[----:B------:R-:W-:Y:S02]  /*0ef0*/  IMAD R190, R190, R177, RZ ;  /* 0x000000b1bebe7224 */ /* 0x000fe400078e02ff */
[----:B------:R-:W-:Y:S02]  /*0f00*/  IMAD R10, R2, R10, R13 ;  /* 0x0000000a020a7224 */ /* 0x000fe400078e020d */
[----:B------:R-:W-:Y:S01]  /*0f10*/  @!P3 IMAD.IADD R5, R5, 0x1, -R2 ;  /* 0x000000010505b824 */ /* 0x000fe200078e0a02 */
[----:B------:R-:W-:Y:S01]  /*0f20*/  ISETP.GE.AND P3, PT, R9, RZ, PT ;  /* 0x000000ff0900720c */ /* 0x000fe20003f66270 */
[----:B------:R-:W-:-:S02]  /*0f30*/  IMAD.HI.U32 R9, R3, R12, RZ ;  /* 0x0000000c03097227 */ /* 0x000fc400078e00ff */
[----:B------:R-:W-:Y:S02]  /*0f40*/  @!P5 IADD3 R7, R7, -R2, RZ ;  /* 0x800000020707d210 */ /* 0x000fe40007ffe0ff */
[----:B------:R-:W-:Y:S01]  /*0f50*/  @!P1 IMAD.IADD R6, R6, 0x1, -R2 ;  /* 0x0000000106069824 */ /* 0x000fe200078e0a02 */
[----:B------:R-:W-:Y:S01]  /*0f60*/  ISETP.GE.AND P1, PT, R11, RZ, PT ;  /* 0x000000ff0b00720c */ /* 0x000fe20003f26270 */
[----:B------:R-:W-:Y:S01]  /*0f70*/  @!P4 IMAD.MOV R5, RZ, RZ, -R5 ;  /* 0x000000ffff05c224 */ /* 0x000fe200078e0a05 */
[C---:B------:R-:W-:Y:S01]  /*0f80*/  ISETP.GT.U32.AND P4, PT, R2.reuse, R8, PT ;  /* 0x000000080200720c */ /* 0x040fe20003f84070 */
[----:B------:R-:W-:Y:S01]  /*0f90*/  @!P0 IMAD.MOV R6, RZ, RZ, -R6 ;  /* 0x000000ffff068224 */ /* 0x000fe200078e0a06 */
[C---:B------:R-:W-:Y:S01]  /*0fa0*/  ISETP.GT.U32.AND P0, PT, R2.reuse, R10, PT ;  /* 0x0000000a0200720c */ /* 0x040fe20003f04070 */
[----:B------:R-:W-:Y:S01]  /*0fb0*/  IMAD.HI.U32 R11, R3, R14, RZ ;  /* 0x0000000e030b7227 */ /* 0x000fe200078e00ff */
[----:B------:R-:W-:-:S03]  /*0fc0*/  ISETP.GT.U32.AND P5, PT, R2, R7, PT ;  /* 0x000000070200720c */ /* 0x000fc60003fa4070 */
[----:B------:R-:W-:Y:S02]  /*0fd0*/  IMAD.MOV R11, RZ, RZ, -R11 ;  /* 0x000000ffff0b7224 */ /* 0x000fe400078e0a0b */
[----:B------:R-:W-:Y:S02]  /*0fe0*/  IMAD.MOV R9, RZ, RZ, -R9 ;  /* 0x000000ffff097224 */ /* 0x000fe400078e0a09 */
[----:B------:R-:W-:Y:S01]  /*0ff0*/  IMAD R11, R2, R11, R14 ;  /* 0x0000000b020b7224 */ /* 0x000fe200078e020e */
[----:B------:R-:W-:Y:S01]  /*1000*/  IABS R14, R19 ;  /* 0x00000013000e7213 */ /* 0x000fe20000000000 */
[--C-:B------:R-:W-:Y:S02]  /*1010*/  @!P4 IMAD.IADD R8, R8, 0x1, -R2.reuse ;  /* 0x000000010808c824 */ /* 0x100fe400078e0a02 */
[----:B------:R-:W-:Y:S02]  /*1020*/  @!P0 IMAD.IADD R10, R10, 0x1, -R2 ;  /* 0x000000010a0a8824 */ /* 0x000fe400078e0a02 */
[----:B------:R-:W-:Y:S01]  /*1030*/  IMAD.HI.U32 R13, R3, R14, RZ ;  /* 0x0000000e030d7227 */ /* 0x000fe200078e00ff */
[----:B------:R-:W-:-:S02]  /*1040*/  ISETP.GT.U32.AND P4, PT, R2, R8, PT ;  /* 0x000000080200720c */ /* 0x000fc40003f84070 */
[C---:B------:R-:W-:Y:S01]  /*1050*/  ISETP.GT.U32.AND P0, PT, R2.reuse, R10, PT ;  /* 0x0000000a0200720c */ /* 0x040fe20003f04070 */
[----:B------:R-:W-:Y:S01]  /*1060*/  IMAD.MOV R13, RZ, RZ, -R13 ;  /* 0x000000ffff0d7224 */ /* 0x000fe200078e0a0d */
[----:B------:R-:W-:Y:S01]  /*1070*/  @!P5 IADD3 R7, R7, -R2, RZ ;  /* 0x800000020707d210 */ /* 0x000fe20007ffe0ff */
[----:B------:R-:W-:Y:S02]  /*1080*/  IMAD R9, R2, R9, R12 ;  /* 0x0000000902097224 */ /* 0x000fe400078e020c */
[----:B------:R-:W-:-:S03]  /*1090*/  IMAD.HI.U32 R12, R3, R15, RZ ;  /* 0x0000000f030c7227 */ /* 0x000fc600078e00ff */
[C---:B------:R-:W-:Y:S01]  /*10a0*/  ISETP.GT.U32.AND P5, PT, R2.reuse, R9, PT ;  /* 0x000000090200720c */ /* 0x040fe20003fa4070 */
[----:B------:R-:W-:Y:S02]  /*10b0*/  IMAD R13, R2, R13, R14 ;  /* 0x0000000d020d7224 */ /* 0x000fe400078e020e */
[----:B------:R-:W-:Y:S02]  /*10c0*/  IMAD.MOV R12, RZ, RZ, -R12 ;  /* 0x000000ffff0c7224 */ /* 0x000fe400078e0a0c */
[----:B------:R-:W-:Y:S01]  /*10d0*/  @!P0 IADD3 R10, R10, -R2, RZ ;  /* 0x800000020a0a8210 */ /* 0x000fe20007ffe0ff */
[----:B------:R-:W-:Y:S01]  /*10e0*/  @!P4 IMAD.IADD R8, R8, 0x1, -R2 ;  /* 0x000000010808c824 */ /* 0x000fe200078e0a02 */
[C---:B------:R-:W-:Y:S01]  /*10f0*/  ISETP.GT.U32.AND P0, PT, R2.reuse, R13, PT ;  /* 0x0000000d0200720c */ /* 0x040fe20003f04070 */
[C---:B------:R-:W-:Y:S01]  /*1100*/  IMAD R12, R2.reuse, R12, R15 ;  /* 0x0000000c020c7224 */ /* 0x040fe200078e020f */
[----:B------:R-:W-:Y:S01]  /*1110*/  ISETP.GT.U32.AND P4, PT, R2, R11, PT ;  /* 0x0000000b0200720c */ /* 0x000fe20003f84070 */
[----:B------:R-:W-:-:S02]  /*1120*/  @!P6 IMAD.MOV R8, RZ, RZ, -R8 ;  /* 0x000000ffff08e224 */ /* 0x000fc400078e0a08 */
[----:B------:R-:W-:Y:S01]  /*1130*/  IMAD.HI.U32 R15, R3, R18, RZ ;  /* 0x00000012030f7227 */ /* 0x000fe200078e00ff */
[----:B------:R-:W-:-:S03]  /*1140*/  ISETP.GT.U32.AND P6, PT, R2, R12, PT ;  /* 0x0000000c0200720c */ /* 0x000fc60003fc4070 */
[--C-:B------:R-:W-:Y:S02]  /*1150*/  @!P5 IMAD.IADD R9, R9, 0x1, -R2.reuse ;  /* 0x000000010909d824 */ /* 0x100fe400078e0a02 */
[----:B------:R-:W-:Y:S02]  /*1160*/  IMAD.MOV R15, RZ, RZ, -R15 ;  /* 0x000000ffff0f7224 */ /* 0x000fe400078e0a0f */
[----:B------:R-:W-:Y:S01]  /*1170*/  @!P0 IADD3 R13, R13, -R2, RZ ;  /* 0x800000020d0d8210 */ /* 0x000fe20007ffe0ff */
[----:B------:R-:W-:Y:S01]  /*1180*/  @!P2 IMAD.MOV R7, RZ, RZ, -R7 ;  /* 0x000000ffff07a224 */ /* 0x000fe200078e0a07 */
[C---:B------:R-:W-:Y:S01]  /*1190*/  ISETP.GT.U32.AND P5, PT, R2.reuse, R9, PT ;  /* 0x000000090200720c */ /* 0x040fe20003fa4070 */
[----:B------:R-:W-:Y:S01]  /*11a0*/  @!P4 IMAD.IADD R11, R11, 0x1, -R2 ;  /* 0x000000010b0bc824 */ /* 0x000fe200078e0a02 */
[C---:B------:R-:W-:Y:S01]  /*11b0*/  ISETP.GT.U32.AND P0, PT, R2.reuse, R13, PT ;  /* 0x0000000d0200720c */ /* 0x040fe20003f04070 */
[----:B------:R-:W-:Y:S01]  /*11c0*/  IMAD R15, R2, R15, R18 ;  /* 0x0000000f020f7224 */ /* 0x000fe200078e0212 */
[----:B------:R-:W-:Y:S01]  /*11d0*/  ISETP.GE.AND P2, PT, R16, RZ, PT ;  /* 0x000000ff1000720c */ /* 0x000fe20003f46270 */
[----:B------:R-:W-:Y:S01]  /*11e0*/  @!P6 IMAD.IADD R12, R12, 0x1, -R2 ;  /* 0x000000010c0ce824 */ /* 0x000fe200078e0a02 */
[----:B------:R-:W-:Y:S01]  /*11f0*/  ISETP.GE.AND P6, PT, R19, RZ, PT ;  /* 0x000000ff1300720c */ /* 0x000fe20003fc6270 */
[----:B------:R-:W-:Y:S01]  /*1200*/  @!P1 IMAD.MOV R10, RZ, RZ, -R10 ;  /* 0x000000ffff0a9224 */ /* 0x000fe200078e0a0a */
[----:B------:R-:W-:Y:S01]  /*1210*/  IABS R16, R20 ;  /* 0x0000001400107213 */ /* 0x000fe20000000000 */
[----:B------:R-:W-:Y:S01]  /*1220*/  VIADD R18, R162, 0x31 ;  /* 0x00000031a2127836 */ /* 0x000fe20000000000 */
[----:B------:R-:W-:Y:S01]  /*1230*/  ISETP.GT.U32.AND P4, PT, R2, R11, PT ;  /* 0x0000000b0200720c */ /* 0x000fe20003f84070 */
[----:B------:R-:W-:Y:S01]  /*1240*/  IMAD R189, R189, R177, RZ ;  /* 0x000000b1bdbd7224 */ /* 0x000fe200078e02ff */
[----:B------:R-:W-:Y:S01]  /*1250*/  ISETP.GE.AND P1, PT, R20, RZ, PT ;  /* 0x000000ff1400720c */ /* 0x000fe20003f26270 */
[--C-:B------:R-:W-:Y:S01]  /*1260*/  @!P5 IMAD.IADD R9, R9, 0x1, -R2.reuse ;  /* 0x000000010909d824 */ /* 0x100fe200078e0a02 */
[----:B------:R-:W-:Y:S01]  /*1270*/  ISETP.GE.AND P5, PT, R17, RZ, PT ;  /* 0x000000ff1100720c */ /* 0x000fe20003fa6270 */
[----:B------:R-:W-:Y:S01]  /*1280*/  @!P0 IMAD.IADD R13, R13, 0x1, -R2 ;  /* 0x000000010d0d8824 */ /* 0x000fe200078e0a02 */
[----:B------:R-:W-:Y:S01]  /*1290*/  ISETP.GE.AND P0, PT, R18, RZ, PT ;  /* 0x000000ff1200720c */ /* 0x000fe20003f06270 */
[----:B------:R-:W-:Y:S01]  /*12a0*/  @!P3 IMAD.MOV R9, RZ, RZ, -R9 ;  /* 0x000000ffff09b224 */ /* 0x000fe200078e0a09 */
[----:B------:R-:W-:Y:S01]  /*12b0*/  ISETP.GT.U32.AND P3, PT, R2, R12, PT ;  /* 0x0000000c0200720c */ /* 0x000fe20003f64070 */
[----:B------:R-:W-:-:S04]  /*12c0*/  IMAD.HI.U32 R14, R3, R16, RZ ;  /* 0x00000010030e7227 */ /* 0x000fc800078e00ff */
[----:B------:R-:W-:Y:S01]  /*12d0*/  @!P6 IMAD.MOV R13, RZ, RZ, -R13 ;  /* 0x000000ffff0de224 */ /* 0x000fe200078e0a0d */
[C---:B------:R-:W-:Y:S01]  /*12e0*/  ISETP.GT.U32.AND P6, PT, R2.reuse, R15, PT ;  /* 0x0000000f0200720c */ /* 0x040fe20003fc4070 */
[----:B------:R-:W-:Y:S02]  /*12f0*/  IMAD.MOV R17, RZ, RZ, -R14 ;  /* 0x000000ffff117224 */ /* 0x000fe400078e0a0e */
[----:B------:R-:W-:Y:S01]  /*1300*/  @!P4 IMAD.IADD R11, R11, 0x1, -R2 ;  /* 0x000000010b0bc824 */ /* 0x000fe200078e0a02 */
[----:B------:R-:W-:Y:S01]  /*1310*/  ISETP.GE.AND P4, PT, R21, RZ, PT ;  /* 0x000000ff1500720c */ /* 0x000fe20003f86270 */
[----:B------:R-:W-:Y:S01]  /*1320*/  IMAD R14, R2, R17, R16 ;  /* 0x00000011020e7224 */ /* 0x000fe200078e0210 */
[----:B------:R-:W-:Y:S01]  /*1330*/  IABS R21, R18 ;  /* 0x0000001200157213 */ /* 0x000fe20000000000 */
[C---:B------:R-:W-:Y:S02]  /*1340*/  VIADD R17, R162.reuse, 0x32 ;  /* 0x00000032a2117836 */ /* 0x040fe40000000000 */
[----:B------:R-:W-:-:S02]  /*1350*/  VIADD R16, R162, 0x33 ;  /* 0x00000033a2107836 */ /* 0x000fc40000000000 */
[----:B------:R-:W-:Y:S01]  /*1360*/  @!P3 IMAD.IADD R12, R12, 0x1, -R2 ;  /* 0x000000010c0cb824 */ /* 0x000fe200078e0a02 */
[----:B------:R-:W-:Y:S01]  /*1370*/  ISETP.GT.U32.AND P3, PT, R2, R14, PT ;  /* 0x0000000e0200720c */ /* 0x000fe20003f64070 */
[----:B------:R-:W-:Y:S01]  /*1380*/  @!P2 IMAD.MOV R11, RZ, RZ, -R11 ;  /* 0x000000ffff0ba224 */ /* 0x000fe200078e0a0b */
[----:B------:R-:W-:Y:S01]  /*1390*/  IABS R20, R17 ;  /* 0x0000001100147213 */ /* 0x000fe20000000000 */
[----:B------:R-:W-:Y:S01]  /*13a0*/  IMAD.HI.U32 R18, R3, R21, RZ ;  /* 0x0000001503127227 */ /* 0x000fe200078e00ff */
[----:B------:R-:W-:Y:S02]  /*13b0*/  @!P6 IADD3 R15, R15, -R2, RZ ;  /* 0x800000020f0fe210 */ /* 0x000fe40007ffe0ff */
[----:B------:R-:W-:Y:S01]  /*13c0*/  IABS R19, R16 ;  /* 0x0000001000137213 */ /* 0x000fe20000000000 */
[----:B------:R-:W-:Y:S01]  /*13d0*/  IMAD.MOV R18, RZ, RZ, -R18 ;  /* 0x000000ffff127224 */ /* 0x000fe200078e0a12 */
[----:B------:R-:W-:Y:S01]  /*13e0*/  @!P5 IADD3 R12, -R12, RZ, RZ ;  /* 0x000000ff0c0cd210 */ /* 0x000fe20007ffe1ff */
[----:B------:R-:W-:Y:S01]  /*13f0*/  IMAD R188, R188, R177, RZ ;  /* 0x000000b1bcbc7224 */ /* 0x000fe200078e02ff */
[----:B------:R-:W-:Y:S01]  /*1400*/  ISETP.GE.AND P5, PT, R17, RZ, PT ;  /* 0x000000ff1100720c */ /* 0x000fe20003fa6270 */
[----:B------:R-:W-:Y:S01]  /*1410*/  IMAD.HI.U32 R17, R3, R20, RZ ;  /* 0x0000001403117227 */ /* 0x000fe200078e00ff */
[----:B------:R-:W-:-:S02]  /*1420*/  ISETP.GT.U32.AND P6, PT, R2, R15, PT ;  /* 0x0000000f0200720c */ /* 0x000fc40003fc4070 */
[----:B------:R-:W-:Y:S01]  /*1430*/  ISETP.GE.AND P2, PT, R16, RZ, PT ;  /* 0x000000ff1000720c */ /* 0x000fe20003f46270 */
[----:B------:R-:W-:-:S04]  /*1440*/  IMAD.HI.U32 R16, R3, R19, RZ ;  /* 0x0000001303107227 */ /* 0x000fc800078e00ff */
[----:B------:R-:W-:Y:S02]  /*1450*/  IMAD.MOV R17, RZ, RZ, -R17 ;  /* 0x000000ffff117224 */ /* 0x000fe400078e0a11 */
[----:B------:R-:W-:Y:S02]  /*1460*/  IMAD.MOV R16, RZ, RZ, -R16 ;  /* 0x000000ffff107224 */ /* 0x000fe400078e0a10 */
[----:B------:R-:W-:Y:S02]  /*1470*/  @!P3 IMAD.IADD R14, R14, 0x1, -R2 ;  /* 0x000000010e0eb824 */ /* 0x000fe400078e0a02 */
[C---:B------:R-:W-:Y:S02]  /*1480*/  IMAD R17, R2.reuse, R17, R20 ;  /* 0x0000001102117224 */ /* 0x040fe400078e0214 */
[C---:B------:R-:W-:Y:S01]  /*1490*/  IMAD R16, R2.reuse, R16, R19 ;  /* 0x0000001002107224 */ /* 0x040fe200078e0213 */
[----:B------:R-:W-:Y:S01]  /*14a0*/  ISETP.GT.U32.AND P3, PT, R2, R14, PT ;  /* 0x0000000e0200720c */ /* 0x000fe20003f64070 */
[----:B------:R-:W-:-:S04]  /*14b0*/  IMAD.HI.U32 R19, R3, R22, RZ ;  /* 0x0000001603137227 */ /* 0x000fc800078e00ff */
[----:B------:R-:W-:Y:S01]  /*14c0*/  @!P6 IMAD.IADD R15, R15, 0x1, -R2 ;  /* 0x000000010f0fe824 */ /* 0x000fe200078e0a02 */
[----:B------:R-:W-:Y:S01]  /*14d0*/  ISETP.GT.U32.AND P6, PT, R2, R17, PT ;  /* 0x000000110200720c */ /* 0x000fe20003fc4070 */
[----:B------:R-:W-:Y:S02]  /*14e0*/  IMAD.MOV R19, RZ, RZ, -R19 ;  /* 0x000000ffff137224 */ /* 0x000fe400078e0a13 */
[----:B------:R-:W-:-:S04]  /*14f0*/  IMAD.HI.U32 R20, R3, R23, RZ ;  /* 0x0000001703147227 */ /* 0x000fc800078e00ff */
[C---:B------:R-:W-:Y:S02]  /*1500*/  IMAD R19, R2.reuse, R19, R22 ;  /* 0x0000001302137224 */ /* 0x040fe400078e0216 */
[----:B------:R-:W-:Y:S02]  /*1510*/  IMAD.MOV R20, RZ, RZ, -R20 ;  /* 0x000000ffff147224 */ /* 0x000fe400078e0a14 */
[C---:B------:R-:W-:Y:S01]  /*1520*/  IMAD R18, R2.reuse, R18, R21 ;  /* 0x0000001202127224 */ /* 0x040fe200078e0215 */
[----:B------:R-:W-:Y:S01]  /*1530*/  IABS R21, R28 ;  /* 0x0000001c00157213 */ /* 0x000fe20000000000 */
[C---:B------:R-:W-:Y:S01]  /*1540*/  IMAD R20, R2.reuse, R20, R23 ;  /* 0x0000001402147224 */ /* 0x040fe200078e0217 */
[----:B------:R-:W-:Y:S01]  /*1550*/  @!P6 IADD3 R17, R17, -R2, RZ ;  /* 0x800000021111e210 */ /* 0x000fe20007ffe0ff */
[----:B------:R-:W-:Y:S01]  /*1560*/  @!P4 IMAD.MOV R15, RZ, RZ, -R15 ;  /* 0x000000ffff0fc224 */ /* 0x000fe200078e0a0f */
[----:B------:R-:W-:Y:S01]  /*1570*/  ISETP.GT.U32.AND P4, PT, R2, R19, PT ;  /* 0x000000130200720c */ /* 0x000fe20003f84070 */
[----:B------:R-:W-:Y:S01]  /*1580*/  @!P3 IMAD.IADD R14, R14, 0x1, -R2 ;  /* 0x000000010e0eb824 */ /* 0x000fe200078e0a02 */
[----:B------:R-:W-:Y:S01]  /*1590*/  MOV R22, R21 ;  /* 0x0000001500167202 */ /* 0x000fe20000000f00 */
[----:B------:R-:W-:Y:S01]  /*15a0*/  IMAD R187, R187, R177, RZ ;  /* 0x000000b1bbbb7224 */ /* 0x000fe200078e02ff */
[C---:B------:R-:W-:Y:S01]  /*15b0*/  ISETP.GT.U32.AND P6, PT, R2.reuse, R20, PT ;  /* 0x000000140200720c */ /* 0x040fe20003fc4070 */
[----:B------:R-:W-:Y:S01]  /*15c0*/  @!P1 IMAD.MOV R14, RZ, RZ, -R14 ;  /* 0x000000ffff0e9224 */ /* 0x000fe200078e0a0e */
[C---:B------:R-:W-:Y:S01]  /*15d0*/  ISETP.GT.U32.AND P3, PT, R2.reuse, R16, PT ;  /* 0x000000100200720c */ /* 0x040fe20003f64070 */
[----:B------:R-:W-:Y:S01]  /*15e0*/  IMAD.HI.U32 R21, R3, R22, RZ ;  /* 0x0000001603157227 */ /* 0x000fe200078e00ff */
[----:B------:R-:W-:-:S02]  /*15f0*/  ISETP.GT.U32.AND P1, PT, R2, R18, PT ;  /* 0x000000120200720c */ /* 0x000fc40003f24070 */
[----:B------:R-:W-:Y:S01]  /*1600*/  IABS R23, R29 ;  /* 0x0000001d00177213 */ /* 0x000fe20000000000 */
[----:B------:R-:W-:Y:S02]  /*1610*/  IMAD.MOV R21, RZ, RZ, -R21 ;  /* 0x000000ffff157224 */ /* 0x000fe400078e0a15 */
[----:B------:R-:W-:Y:S02]  /*1620*/  @!P4 IMAD.IADD R19, R19, 0x1, -R2 ;  /* 0x000000011313c824 */ /* 0x000fe400078e0a02 */
[----:B------:R-:W-:Y:S02]  /*1630*/  IMAD R21, R2, R21, R22 ;  /* 0x0000001502157224 */ /* 0x000fe400078e0216 */
[----:B------:R-:W-:-:S04]  /*1640*/  IMAD.HI.U32 R22, R3, R23, RZ ;  /* 0x0000001703167227 */ /* 0x000fc800078e00ff */
[--C-:B------:R-:W-:Y:S01]  /*1650*/  @!P6 IMAD.IADD R20, R20, 0x1, -R2.reuse ;  /* 0x000000011414e824 */ /* 0x100fe200078e0a02 */
[----:B------:R-:W-:Y:S01]  /*1660*/  ISETP.GT.U32.AND P6, PT, R2, R19, PT ;  /* 0x000000130200720c */ /* 0x000fe20003fc4070 */
[--C-:B------:R-:W-:Y:S01]  /*1670*/  @!P3 IMAD.IADD R16, R16, 0x1, -R2.reuse ;  /* 0x000000011010b824 */ /* 0x100fe200078e0a02 */
[----:B------:R-:W-:Y:S01]  /*1680*/  IADD3 R22, -R22, RZ, RZ ;  /* 0x000000ff16167210 */ /* 0x000fe20007ffe1ff */
[----:B------:R-:W-:Y:S01]  /*1690*/  @!P1 IMAD.IADD R18, R18, 0x1, -R2 ;  /* 0x0000000112129824 */ /* 0x000fe200078e0a02 */
[----:B------:R-:W-:Y:S01]  /*16a0*/  ISETP.GT.U32.AND P1, PT, R2, R17, PT ;  /* 0x000000110200720c */ /* 0x000fe20003f24070 */
[----:B------:R-:W-:Y:S01]  /*16b0*/  IMAD R186, R186, R177, RZ ;  /* 0x000000b1baba7224 */ /* 0x000fe200078e02ff */
[C---:B------:R-:W-:Y:S01]  /*16c0*/  ISETP.GT.U32.AND P3, PT, R2.reuse, R16, PT ;  /* 0x000000100200720c */ /* 0x040fe20003f64070 */
[C---:B------:R-:W-:Y:S01]  /*16d0*/  IMAD R22, R2.reuse, R22, R23 ;  /* 0x0000001602167224 */ /* 0x040fe200078e0217 */
[----:B------:R-:W-:Y:S01]  /*16e0*/  ISETP.GT.U32.AND P4, PT, R2, R18, PT ;  /* 0x000000120200720c */ /* 0x000fe20003f84070 */
[----:B------:R-:W-:-:S04]  /*16f0*/  IMAD.HI.U32 R23, R3, R25, RZ ;  /* 0x0000001903177227 */ /* 0x000fc800078e00ff */
[--C-:B------:R-:W-:Y:S01]  /*1700*/  @!P6 IMAD.IADD R19, R19, 0x1, -R2.reuse ;  /* 0x000000011313e824 */ /* 0x100fe200078e0a02 */
[C---:B------:R-:W-:Y:S01]  /*1710*/  ISETP.GT.U32.AND P6, PT, R2.reuse, R22, PT ;  /* 0x000000160200720c */ /* 0x040fe20003fc4070 */
[----:B------:R-:W-:Y:S02]  /*1720*/  IMAD.MOV R23, RZ, RZ, -R23 ;  /* 0x000000ffff177224 */ /* 0x000fe400078e0a17 */
[--C-:B------:R-:W-:Y:S01]  /*1730*/  @!P1 IMAD.IADD R17, R17, 0x1, -R2.reuse ;  /* 0x0000000111119824 */ /* 0x100fe200078e0a02 */
[----:B------:R-:W-:Y:S01]  /*1740*/  ISETP.GT.U32.AND P1, PT, R2, R21, PT ;  /* 0x000000150200720c */ /* 0x000fe20003f24070 */
[--C-:B------:R-:W-:Y:S01]  /*1750*/  @!P3 IMAD.IADD R16, R16, 0x1, -R2.reuse ;  /* 0x000000011010b824 */ /* 0x100fe200078e0a02 */
[----:B------:R-:W-:Y:S01]  /*1760*/  ISETP.GE.AND P3, PT, R24, RZ, PT ;  /* 0x000000ff1800720c */ /* 0x000fe20003f66270 */
[----:B------:R-:W-:Y:S01]  /*1770*/  @!P4 IMAD.IADD R18, R18, 0x1, -R2 ;  /* 0x000000011212c824 */ /* 0x000fe200078e0a02 */
[----:B------:R-:W-:Y:S01]  /*1780*/  ISETP.GE.AND P4, PT, R27, RZ, PT ;  /* 0x000000ff1b00720c */ /* 0x000fe20003f86270 */
[----:B------:R-:W-:Y:S01]  /*1790*/  @!P2 IMAD.MOV R16, RZ, RZ, -R16 ;  /* 0x000000ffff10a224 */ /* 0x000fe200078e0a10 */
[----:B------:R-:W-:Y:S01]  /*17a0*/  ISETP.GT.U32.AND P2, PT, R2, R20, PT ;  /* 0x000000140200720c */ /* 0x000fe20003f44070 */
[----:B------:R-:W-:-:S02]  /*17b0*/  @!P0 IMAD.MOV R18, RZ, RZ, -R18 ;  /* 0x000000ffff128224 */ /* 0x000fc400078e0a12 */
[----:B------:R-:W-:Y:S02]  /*17c0*/  @!P6 IMAD.IADD R22, R22, 0x1, -R2 ;  /* 0x000000011616e824 */ /* 0x000fe400078e0a02 */
[----:B------:R-:W-:Y:S02]  /*17d0*/  IMAD.HI.U32 R24, R3, R26, RZ ;  /* 0x0000001a03187227 */ /* 0x000fe400078e00ff */
[----:B------:R-:W-:Y:S02]  /*17e0*/  @!P1 IADD3 R21, R21, -R2, RZ ;  /* 0x8000000215159210 */ /* 0x000fe40007ffe0ff */
[----:B------:R-:W-:Y:S01]  /*17f0*/  ISETP.GT.U32.AND P0, PT, R2, R22, PT ;  /* 0x000000160200720c */ /* 0x000fe20003f04070 */
[----:B------:R-:W-:Y:S01]  /*1800*/  IMAD.MOV R27, RZ, RZ, -R24 ;  /* 0x000000ffff1b7224 */ /* 0x000fe200078e0a18 */
[----:B------:R-:W-:Y:S01]  /*1810*/  ISETP.GE.AND P1, PT, R29, RZ, PT ;  /* 0x000000ff1d00720c */ /* 0x000fe20003f26270 */
[----:B------:R-:W-:Y:S01]  /*1820*/  VIADD R29, R162, 0x2a ;  /* 0x0000002aa21d7836 */ /* 0x000fe20000000000 */
[----:B------:R-:W-:Y:S01]  /*1830*/  ISETP.GT.U32.AND P6, PT, R2, R21, PT ;  /* 0x000000150200720c */ /* 0x000fe20003fc4070 */
[----:B------:R-:W-:Y:S01]  /*1840*/  @!P2 IMAD.IADD R20, R20, 0x1, -R2 ;  /* 0x000000011414a824 */ /* 0x000fe200078e0a02 */
[----:B------:R-:W-:Y:S01]  /*1850*/  ISETP.GE.AND P2, PT, R28, RZ, PT ;  /* 0x000000ff1c00720c */ /* 0x000fe20003f46270 */
[C---:B------:R-:W-:Y:S01]  /*1860*/  IMAD R24, R2.reuse, R27, R26 ;  /* 0x0000001b02187224 */ /* 0x040fe200078e021a */
[----:B------:R-:W-:Y:S01]  /*1870*/  IABS R28, R32 ;  /* 0x00000020001c7213 */ /* 0x000fe20000000000 */
[----:B------:R-:W-:Y:S01]  /*1880*/  IMAD R23, R2, R23, R25 ;  /* 0x0000001702177224 */ /* 0x000fe200078e0219 */
[----:B------:R-:W-:Y:S01]  /*1890*/  IABS R27, R29 ;  /* 0x0000001d001b7213 */ /* 0x000fe20000000000 */
[----:B------:R-:W-:Y:S01]  /*18a0*/  @!P5 IMAD.MOV R17, RZ, RZ, -R17 ;  /* 0x000000ffff11d224 */ /* 0x000fe200078e0a11 */
[----:B------:R-:W-:Y:S01]  /*18b0*/  @!P4 IADD3 R20, -R20, RZ, RZ ;  /* 0x000000ff1414c210 */ /* 0x000fe20007ffe1ff */
[----:B------:R-:W-:Y:S01]  /*18c0*/  IMAD.HI.U32 R26, R3, R28, RZ ;  /* 0x0000001c031a7227 */ /* 0x000fe200078e00ff */
[----:B------:R-:W-:-:S02]  /*18d0*/  ISETP.GT.U32.AND P4, PT, R2, R24, PT ;  /* 0x000000180200720c */ /* 0x000fc40003f84070 */
[----:B------:R-:W-:Y:S01]  /*18e0*/  ISETP.GT.U32.AND P5, PT, R2, R23, PT ;  /* 0x000000170200720c */ /* 0x000fe20003fa4070 */
[----:B------:R-:W-:Y:S01]  /*18f0*/  @!P0 IMAD.IADD R22, R22, 0x1, -R2 ;  /* 0x0000000116168824 */ /* 0x000fe200078e0a02 */
[----:B------:R-:W-:Y:S01]  /*1900*/  ISETP.GE.AND P0, PT, R29, RZ, PT ;  /* 0x000000ff1d00720c */ /* 0x000fe20003f06270 */
[----:B------:R-:W-:-:S04]  /*1910*/  IMAD.HI.U32 R25, R3, R27, RZ ;  /* 0x0000001b03197227 */ /* 0x000fc800078e00ff */
[----:B------:R-:W-:Y:S02]  /*1920*/  IMAD.MOV R29, RZ, RZ, -R26 ;  /* 0x000000ffff1d7224 */ /* 0x000fe400078e0a1a */
[----:B------:R-:W-:Y:S01]  /*1930*/  @!P6 IMAD.IADD R21, R21, 0x1, -R2 ;  /* 0x000000011515e824 */ /* 0x000fe200078e0a02 */
[----:B------:R-:W-:Y:S01]  /*1940*/  ISETP.GE.AND P6, PT, R31, RZ, PT ;  /* 0x000000ff1f00720c */ /* 0x000fe20003fc6270 */
[----:B------:R-:W-:Y:S01]  /*1950*/  IMAD.MOV R25, RZ, RZ, -R25 ;  /* 0x000000ffff197224 */ /* 0x000fe200078e0a19 */
[----:B------:R-:W-:Y:S01]  /*1960*/  @!P4 IADD3 R24, R24, -R2, RZ ;  /* 0x800000021818c210 */ /* 0x000fe20007ffe0ff */
[----:B------:R-:W-:Y:S02]  /*1970*/  VIADD R31, R162, 0x28 ;  /* 0x00000028a21f7836 */ /* 0x000fe40000000000 */
[C---:B------:R-:W-:Y:S01]  /*1980*/  IMAD R26, R2.reuse, R29, R28 ;  /* 0x0000001d021a7224 */ /* 0x040fe200078e021c */
[C---:B------:R-:W-:Y:S01]  /*1990*/  ISETP.GT.U32.AND P4, PT, R2.reuse, R24, PT ;  /* 0x000000180200720c */ /* 0x040fe20003f84070 */
[C---:B------:R-:W-:Y:S01]  /*19a0*/  IMAD R25, R2.reuse, R25, R27 ;  /* 0x0000001902197224 */ /* 0x040fe200078e021b */
[----:B------:R-:W-:Y:S01]  /*19b0*/  IABS R27, R31 ;  /* 0x0000001f001b7213 */ /* 0x000fe20000000000 */
[----:B------:R-:W-:Y:S01]  /*19c0*/  @!P1 IMAD.MOV R22, RZ, RZ, -R22 ;  /* 0x000000ffff169224 */ /* 0x000fe200078e0a16 */
[----:B------:R-:W-:Y:S01]  /*19d0*/  ISETP.GT.U32.AND P1, PT, R2, R26, PT ;  /* 0x0000001a0200720c */ /* 0x000fe20003f24070 */
[----:B------:R-:W-:-:S02]  /*19e0*/  @!P5 IMAD.IADD R23, R23, 0x1, -R2 ;  /* 0x000000011717d824 */ /* 0x000fc400078e0a02 */
[----:B------:R-:W-:Y:S02]  /*19f0*/  IMAD.MOV.U32 R28, RZ, RZ, R27 ;  /* 0x000000ffff1c7224 */ /* 0x000fe400078e001b */
[----:B------:R-:W-:Y:S01]  /*1a00*/  @!P2 IMAD.MOV R21, RZ, RZ, -R21 ;  /* 0x000000ffff15a224 */ /* 0x000fe200078e0a15 */
[C---:B------:R-:W-:Y:S01]  /*1a10*/  ISETP.GT.U32.AND P2, PT, R2.reuse, R25, PT ;  /* 0x000000190200720c */ /* 0x040fe20003f44070 */
[----:B------:R-:W-:Y:S01]  /*1a20*/  IMAD.HI.U32 R27, R3, R28, RZ ;  /* 0x0000001c031b7227 */ /* 0x000fe200078e00ff */
[----:B------:R-:W-:-:S03]  /*1a30*/  ISETP.GT.U32.AND P5, PT, R2, R23, PT ;  /* 0x000000170200720c */ /* 0x000fc60003fa4070 */
[----:B------:R-:W-:Y:S01]  /*1a40*/  @!P3 IMAD.MOV R19, RZ, RZ, -R19 ;  /* 0x000000ffff13b224 */ /* 0x000fe200078e0a13 */
[----:B------:R-:W-:Y:S01]  /*1a50*/  ISETP.GE.AND P3, PT, R30, RZ, PT ;  /* 0x000000ff1e00720c */ /* 0x000fe20003f66270 */
[--C-:B------:R-:W-:Y:S01]  /*1a60*/  @!P1 IMAD.IADD R26, R26, 0x1, -R2.reuse ;  /* 0x000000011a1a9824 */ /* 0x100fe200078e0a02 */
[----:B------:R-:W-:Y:S01]  /*1a70*/  IADD3 R27, -R27, RZ, RZ ;  /* 0x000000ff1b1b7210 */ /* 0x000fe20007ffe1ff */
[----:B------:R-:W-:Y:S01]  /*1a80*/  @!P4 IMAD.IADD R24, R24, 0x1, -R2 ;  /* 0x000000011818c824 */ /* 0x000fe200078e0a02 */
[----:B------:R-:W-:Y:S01]  /*1a90*/  IABS R30, R33 ;  /* 0x00000021001e7213 */ /* 0x000fe20000000000 */
[----:B------:R-:W-:Y:S01]  /*1aa0*/  IMAD R185, R185, R177, RZ ;  /* 0x000000b1b9b97224 */ /* 0x000fe200078e02ff */
[C---:B------:R-:W-:Y:S01]  /*1ab0*/  ISETP.GT.U32.AND P1, PT, R2.reuse, R26, PT ;  /* 0x0000001a0200720c */ /* 0x040fe20003f24070 */
[----:B------:R-:W-:Y:S01]  /*1ac0*/  IMAD R27, R2, R27, R28 ;  /* 0x0000001b021b7224 */ /* 0x000fe200078e021c */
[----:B------:R-:W-:Y:S01]  /*1ad0*/  ISETP.GE.AND P4, PT, R31, RZ, PT ;  /* 0x000000ff1f00720c */ /* 0x000fe20003f86270 */
[----:B------:R-:W-:Y:S01]  /*1ae0*/  IMAD.HI.U32 R28, R3, R30, RZ ;  /* 0x0000001e031c7227 */ /* 0x000fe200078e00ff */
[----:B------:R-:W-:-:S02]  /*1af0*/  @!P6 IADD3 R24, -R24, RZ, RZ ;  /* 0x000000ff1818e210 */ /* 0x000fc40007ffe1ff */
[----:B------:R-:W-:Y:S01]  /*1b00*/  ISETP.GE.AND P6, PT, R33, RZ, PT ;  /* 0x000000ff2100720c */ /* 0x000fe20003fc6270 */
[----:B------:R-:W-:Y:S02]  /*1b10*/  @!P2 IMAD.IADD R25, R25, 0x1, -R2 ;  /* 0x000000011919a824 */ /* 0x000fe400078e0a02 */
[----:B------:R-:W-:Y:S02]  /*1b20*/  IMAD.MOV R31, RZ, RZ, -R28 ;  /* 0x000000ffff1f7224 */ /* 0x000fe400078e0a1c */
[----:B------:R-:W-:Y:S01]  /*1b30*/  @!P5 IMAD.IADD R23, R23, 0x1, -R2 ;  /* 0x000000011717d824 */ /* 0x000fe200078e0a02 */
[C---:B------:R-:W-:Y:S01]  /*1b40*/  ISETP.GT.U32.AND P2, PT, R2.reuse, R25, PT ;  /* 0x000000190200720c */ /* 0x040fe20003f44070 */
[----:B------:R-:W-:Y:S01]  /*1b50*/  IMAD R28, R2, R31, R30 ;  /* 0x0000001f021c7224 */ /* 0x000fe200078e021e */
[----:B------:R-:W-:Y:S01]  /*1b60*/  ISETP.GE.AND P5, PT, R32, RZ, PT ;  /* 0x000000ff2000720c */ /* 0x000fe20003fa6270 */
[----:B------:R-:W-:Y:S01]  /*1b70*/  @!P3 IMAD.MOV R23, RZ, RZ, -R23 ;  /* 0x000000ffff17b224 */ /* 0x000fe200078e0a17 */
[----:B------:R-:W-:Y:S01]  /*1b80*/  ISETP.GT.U32.AND P3, PT, R2, R27, PT ;  /* 0x0000001b0200720c */ /* 0x000fe20003f64070 */
[----:B------:R-:W-:Y:S01]  /*1b90*/  @!P1 IMAD.IADD R26, R26, 0x1, -R2 ;  /* 0x000000011a1a9824 */ /* 0x000fe200078e0a02 */
[----:B------:R-:W-:Y:S01]  /*1ba0*/  ISETP.GT.U32.AND P1, PT, R2, R28, PT ;  /* 0x0000001c0200720c */ /* 0x000fe20003f24070 */
[----:B------:R-:W-:Y:S01]  /*1bb0*/  VIADD R30, R162, 0x25 ;  /* 0x00000025a21e7836 */ /* 0x000fe20000000000 */
[----:B------:R-:W-:Y:S01]  /*1bc0*/  IABS R32, R34 ;  /* 0x0000002200207213 */ /* 0x000fe20000000000 */
[----:B------:R-:W-:-:S02]  /*1bd0*/  IMAD R184, R184, R177, RZ ;  /* 0x000000b1b8b87224 */ /* 0x000fc400078e02ff */
[----:B------:R-:W-:Y:S01]  /*1be0*/  IMAD R183, R183, R177, RZ ;  /* 0x000000b1b7b77224 */ /* 0x000fe200078e02ff */
[----:B------:R-:W-:Y:S01]  /*1bf0*/  IABS R33, R30 ;  /* 0x0000001e00217213 */ /* 0x000fe20000000000 */
[----:B------:R-:W-:Y:S01]  /*1c00*/  @!P2 IMAD.IADD R25, R25, 0x1, -R2 ;  /* 0x000000011919a824 */ /* 0x000fe200078e0a02 */
[----:B------:R-:W-:Y:S01]  /*1c10*/  ISETP.GE.AND P2, PT, R34, RZ, PT ;  /* 0x000000ff2200720c */ /* 0x000fe20003f46270 */
[----:B------:R-:W-:-:S04]  /*1c20*/  IMAD.HI.U32 R29, R3, R32, RZ ;  /* 0x00000020031d7227 */ /* 0x000fc800078e00ff */
[--C-:B------:R-:W-:Y:S02]  /*1c30*/  @!P3 IMAD.IADD R27, R27, 0x1, -R2.reuse ;  /* 0x000000011b1bb824 */ /* 0x100fe400078e0a02 */
[----:B------:R-:W-:Y:S01]  /*1c40*/  @!P0 IMAD.MOV R25, RZ, RZ, -R25 ;  /* 0x000000ffff198224 */ /* 0x000fe200078e0a19 */
[----:B------:R-:W-:Y:S01]  /*1c50*/  ISETP.GE.AND P0, PT, R30, RZ, PT ;  /* 0x000000ff1e00720c */ /* 0x000fe20003f06270 */
[----:B------:R-:W-:Y:S01]  /*1c60*/  VIADD R30, R162, 0x24 ;  /* 0x00000024a21e7836 */ /* 0x000fe20000000000 */
[----:B------:R-:W-:Y:S01]  /*1c70*/  ISETP.GT.U32.AND P3, PT, R2, R27, PT ;  /* 0x0000001b0200720c */ /* 0x000fe20003f64070 */
[----:B------:R-:W-:Y:S02]  /*1c80*/  @!P1 IMAD.IADD R28, R28, 0x1, -R2 ;  /* 0x000000011c1c9824 */ /* 0x000fe400078e0a02 */
[----:B------:R-:W-:Y:S01]  /*1c90*/  @!P5 IMAD.MOV R26, RZ, RZ, -R26 ;  /* 0x000000ffff1ad224 */ /* 0x000fe200078e0a1a */
[----:B------:R-:W-:Y:S01]  /*1ca0*/  ISETP.GE.AND P5, PT, R30, RZ, PT ;  /* 0x000000ff1e00720c */ /* 0x000fe20003fa6270 */
[----:B------:R-:W-:Y:S01]  /*1cb0*/  IMAD.MOV R29, RZ, RZ, -R29 ;  /* 0x000000ffff1d7224 */ /* 0x000fe200078e0a1d */
[----:B------:R-:W-:Y:S01]  /*1cc0*/  IABS R34, R30 ;  /* 0x0000001e00227213 */ /* 0x000fe20000000000 */
[----:B------:R-:W-:Y:S01]  /*1cd0*/  IMAD.HI.U32 R30, R3, R33, RZ ;  /* 0x00000021031e7227 */ /* 0x000fe200078e00ff */
[----:B------:R-:W-:-:S03]  /*1ce0*/  ISETP.GT.U32.AND P1, PT, R2, R28, PT ;  /* 0x0000001c0200720c */ /* 0x000fc60003f24070 */
[----:B------:R-:W-:Y:S02]  /*1cf0*/  IMAD.MOV R30, RZ, RZ, -R30 ;  /* 0x000000ffff1e7224 */ /* 0x000fe400078e0a1e */
[C---:B------:R-:W-:Y:S02]  /*1d00*/  IMAD R29, R2.reuse, R29, R32 ;  /* 0x0000001d021d7224 */ /* 0x040fe400078e0220 */
[C---:B------:R-:W-:Y:S02]  /*1d10*/  IMAD R30, R2.reuse, R30, R33 ;  /* 0x0000001e021e7224 */ /* 0x040fe400078e0221 */
[----:B------:R-:W-:Y:S01]  /*1d20*/  @!P3 IMAD.IADD R27, R27, 0x1, -R2 ;  /* 0x000000011b1bb824 */ /* 0x000fe200078e0a02 */
[----:B------:R-:W-:Y:S01]  /*1d30*/  ISETP.GT.U32.AND P3, PT, R2, R29, PT ;  /* 0x0000001d0200720c */ /* 0x000fe20003f64070 */
[----:B------:R-:W-:-:S04]  /*1d40*/  IMAD.HI.U32 R32, R3, R35, RZ ;  /* 0x0000002303207227 */ /* 0x000fc800078e00ff */
[----:B------:R-:W-:Y:S01]  /*1d50*/  @!P1 IMAD.IADD R28, R28, 0x1, -R2 ;  /* 0x000000011c1c9824 */ /* 0x000fe200078e0a02 */
[----:B------:R-:W-:Y:S01]  /*1d60*/  ISETP.GT.U32.AND P1, PT, R2, R30, PT ;  /* 0x0000001e0200720c */ /* 0x000fe20003f24070 */
[----:B------:R-:W-:Y:S01]  /*1d70*/  IMAD.HI.U32 R31, R3, R34, RZ ;  /* 0x00000022031f7227 */ /* 0x000fe200078e00ff */
[----:B------:R-:W-:-:S03]  /*1d80*/  IADD3 R32, -R32, RZ, RZ ;  /* 0x000000ff20207210 */ /* 0x000fc60007ffe1ff */
[----:B------:R-:W-:Y:S02]  /*1d90*/  IMAD.MOV R31, RZ, RZ, -R31 ;  /* 0x000000ffff1f7224 */ /* 0x000fe400078e0a1f */
[----:B------:R-:W-:Y:S02]  /*1da0*/  @!P3 IMAD.IADD R29, R29, 0x1, -R2 ;  /* 0x000000011d1db824 */ /* 0x000fe400078e0a02 */
[C---:B------:R-:W-:Y:S01]  /*1db0*/  IMAD R32, R2.reuse, R32, R35 ;  /* 0x0000002002207224 */ /* 0x040fe200078e0223 */
[----:B------:R-:W-:Y:S01]  /*1dc0*/  IABS R35, R40 ;  /* 0x0000002800237213 */ /* 0x000fe20000000000 */
[C---:B------:R-:W-:Y:S01]  /*1dd0*/  IMAD R31, R2.reuse, R31, R34 ;  /* 0x0000001f021f7224 */ /* 0x040fe200078e0222 */
[----:B------:R-:W-:Y:S01]  /*1de0*/  ISETP.GT.U32.AND P3, PT, R2, R29, PT ;  /* 0x0000001d0200720c */ /* 0x000fe20003f64070 */
[----:B------:R-:W-:Y:S02]  /*1df0*/  @!P1 IMAD.IADD R30, R30, 0x1, -R2 ;  /* 0x000000011e1e9824 */ /* 0x000fe400078e0a02 */
[----:B------:R-:W-:-:S03]  /*1e00*/  IMAD.HI.U32 R33, R3, R35, RZ ;  /* 0x0000002303217227 */ /* 0x000fc600078e00ff */
[----:B------:R-:W-:Y:S01]  /*1e10*/  ISETP.GT.U32.AND P1, PT, R2, R30, PT ;  /* 0x0000001e0200720c */ /* 0x000fe20003f24070 */
[----:B------:R-:W-:Y:S02]  /*1e20*/  IMAD.MOV R33, RZ, RZ, -R33 ;  /* 0x000000ffff217224 */ /* 0x000fe400078e0a21 */
[----:B------:R-:W-:Y:S01]  /*1e30*/  @!P4 IMAD.MOV R27, RZ, RZ, -R27 ;  /* 0x000000ffff1bc224 */ /* 0x000fe200078e0a1b */
[----:B------:R-:W-:Y:S01]  /*1e40*/  ISETP.GE.AND P4, PT, R36, RZ, PT ;  /* 0x000000ff2400720c */ /* 0x000fe20003f86270 */
[C---:B------:R-:W-:Y:S01]  /*1e50*/  IMAD R33, R2.reuse, R33, R35 ;  /* 0x0000002102217224 */ /* 0x040fe200078e0223 */
[----:B------:R-:W-:Y:S01]  /*1e60*/  IABS R36, R41 ;  /* 0x0000002900247213 */ /* 0x000fe20000000000 */
[----:B------:R-:W-:Y:S01]  /*1e70*/  @!P3 IMAD.IADD R29, R29, 0x1, -R2 ;  /* 0x000000011d1db824 */ /* 0x000fe200078e0a02 */
[C---:B------:R-:W-:Y:S01]  /*1e80*/  ISETP.GT.U32.AND P3, PT, R2.reuse, R32, PT ;  /* 0x000000200200720c */ /* 0x040fe20003f64070 */
[----:B------:R-:W-:Y:S01]  /*1e90*/  @!P6 IMAD.MOV R28, RZ, RZ, -R28 ;  /* 0x000000ffff1ce224 */ /* 0x000fe200078e0a1c */
[----:B------:R-:W-:Y:S01]  /*1ea0*/  ISETP.GT.U32.AND P6, PT, R2, R31, PT ;  /* 0x0000001f0200720c */ /* 0x000fe20003fc4070 */
[----:B------:R-:W-:-:S04]  /*1eb0*/  IMAD.HI.U32 R34, R3, R36, RZ ;  /* 0x0000002403227227 */ /* 0x000fc800078e00ff */
[----:B------:R-:W-:Y:S01]  /*1ec0*/  @!P1 IMAD.IADD R30, R30, 0x1, -R2 ;  /* 0x000000011e1e9824 */ /* 0x000fe200078e0a02 */
[----:B------:R-:W-:Y:S01]  /*1ed0*/  ISETP.GT.U32.AND P1, PT, R2, R33, PT ;  /* 0x000000210200720c */ /* 0x000fe20003f24070 */
[----:B------:R-:W-:Y:S02]  /*1ee0*/  IMAD.MOV R37, RZ, RZ, -R34 ;  /* 0x000000ffff257224 */ /* 0x000fe400078e0a22 */
[----:B------:R-:W-:Y:S02]  /*1ef0*/  IMAD.HI.U32 R35, R3, R38, RZ ;  /* 0x0000002603237227 */ /* 0x000fe400078e00ff */
[----:B------:R-:W-:Y:S02]  /*1f00*/  @!P3 IADD3 R32, R32, -R2, RZ ;  /* 0x800000022020b210 */ /* 0x000fe40007ffe0ff */
[C---:B------:R-:W-:Y:S02]  /*1f10*/  IMAD R34, R2.reuse, R37, R36 ;  /* 0x0000002502227224 */ /* 0x040fe400078e0224 */
[----:B------:R-:W-:Y:S01]  /*1f20*/  IMAD.MOV.U32 R37, RZ, RZ, R39 ;  /* 0x000000ffff257224 */ /* 0x000fe200078e0027 */
[----:B------:R-:W-:Y:S01]  /*1f30*/  ISETP.GT.U32.AND P3, PT, R2, R32, PT ;  /* 0x000000200200720c */ /* 0x000fe20003f64070 */
[----:B------:R-:W-:-:S02]  /*1f40*/  @!P6 IMAD.IADD R31, R31, 0x1, -R2 ;  /* 0x000000011f1fe824 */ /* 0x000fc400078e0a02 */
[----:B------:R-:W-:Y:S02]  /*1f50*/  @!P1 IMAD.IADD R33, R33, 0x1, -R2 ;  /* 0x0000000121219824 */ /* 0x000fe400078e0a02 */
[----:B------:R-:W-:Y:S01]  /*1f60*/  IMAD.HI.U32 R36, R3, R37, RZ ;  /* 0x0000002503247227 */ /* 0x000fe200078e00ff */
[C---:B------:R-:W-:Y:S02]  /*1f70*/  ISETP.GT.U32.AND P6, PT, R2.reuse, R31, PT ;  /* 0x0000001f0200720c */ /* 0x040fe40003fc4070 */
[C---:B------:R-:W-:Y:S01]  /*1f80*/  ISETP.GT.U32.AND P1, PT, R2.reuse, R33, PT ;  /* 0x000000210200720c */ /* 0x040fe20003f24070 */
[----:B------:R-:W-:Y:S02]  /*1f90*/  IMAD.MOV R35, RZ, RZ, -R35 ;  /* 0x000000ffff237224 */ /* 0x000fe400078e0a23 */
[----:B------:R-:W-:Y:S02]  /*1fa0*/  IMAD.MOV R36, RZ, RZ, -R36 ;  /* 0x000000ffff247224 */ /* 0x000fe400078e0a24 */
[----:B------:R-:W-:-:S02]  /*1fb0*/  IMAD R35, R2, R35, R38 ;  /* 0x0000002302237224 */ /* 0x000fc400078e0226 */
[----:B------:R-:W-:Y:S02]  /*1fc0*/  IMAD R36, R2, R36, R37 ;  /* 0x0000002402247224 */ /* 0x000fe400078e0225 */
[--C-:B------:R-:W-:Y:S01]  /*1fd0*/  @!P3 IMAD.IADD R32, R32, 0x1, -R2.reuse ;  /* 0x000000012020b824 */ /* 0x100fe200078e0a02 */
[----:B------:R-:W-:Y:S01]  /*1fe0*/  ISETP.GT.U32.AND P3, PT, R2, R35, PT ;  /* 0x000000230200720c */ /* 0x000fe20003f64070 */
[----:B------:R-:W-:Y:S01]  /*1ff0*/  @!P2 IMAD.MOV R29, RZ, RZ, -R29 ;  /* 0x000000ffff1da224 */ /* 0x000fe200078e0a1d */
[----:B------:R-:W-:Y:S01]  /*2000*/  ISETP.GE.AND P2, PT, R40, RZ, PT ;  /* 0x000000ff2800720c */ /* 0x000fe20003f46270 */
[--C-:B------:R-:W-:Y:S01]  /*2010*/  @!P1 IMAD.IADD R33, R33, 0x1, -R2.reuse ;  /* 0x0000000121219824 */ /* 0x100fe200078e0a02 */
[----:B------:R-:W-:Y:S01]  /*2020*/  ISETP.GT.U32.AND P1, PT, R2, R36, PT ;  /* 0x000000240200720c */ /* 0x000fe20003f24070 */
[----:B------:R-:W-:Y:S01]  /*2030*/  @!P6 IMAD.IADD R31, R31, 0x1, -R2 ;  /* 0x000000011f1fe824 */ /* 0x000fe200078e0a02 */
[----:B------:R-:W-:Y:S01]  /*2040*/  IADD3 R40, R162, 0x1e, RZ ;  /* 0x0000001ea2287810 */ /* 0x000fe20007ffe0ff */
[----:B------:R-:W-:Y:S01]  /*2050*/  @!P0 IMAD.MOV R30, RZ, RZ, -R30 ;  /* 0x000000ffff1e8224 */ /* 0x000fe200078e0a1e */
[----:B------:R-:W-:Y:S01]  /*2060*/  ISETP.GT.U32.AND P6, PT, R2, R34, PT ;  /* 0x000000220200720c */ /* 0x000fe20003fc4070 */
[----:B------:R-:W-:Y:S01]  /*2070*/  @!P4 IMAD.MOV R32, RZ, RZ, -R32 ;  /* 0x000000ffff20c224 */ /* 0x000fe200078e0a20 */
[----:B------:R-:W-:Y:S01]  /*2080*/  IABS R38, R40 ;  /* 0x0000002800267213 */ /* 0x000fe20000000000 */
[----:B------:R-:W-:Y:S01]  /*2090*/  @!P5 IMAD.MOV R31, RZ, RZ, -R31 ;  /* 0x000000ffff1fd224 */ /* 0x000fe200078e0a1f */
[----:B------:R-:W-:Y:S01]  /*20a0*/  ISETP.GE.AND P0, PT, R41, RZ, PT ;  /* 0x000000ff2900720c */ /* 0x000fe20003f06270 */
[----:B------:R-:W-:Y:S01]  /*20b0*/  VIADD R41, R162, 0x1d ;  /* 0x0000001da2297836 */ /* 0x000fe20000000000 */
[----:B------:R-:W-:Y:S01]  /*20c0*/  @!P3 IADD3 R35, R35, -R2, RZ ;  /* 0x800000022323b210 */ /* 0x000fe20007ffe0ff */
[----:B------:R-:W-:Y:S01]  /*20d0*/  IMAD.HI.U32 R37, R3, R38, RZ ;  /* 0x0000002603257227 */ /* 0x000fe200078e00ff */
[----:B------:R-:W-:-:S02]  /*20e0*/  ISETP.GE.AND P4, PT, R43, RZ, PT ;  /* 0x000000ff2b00720c */ /* 0x000fc40003f86270 */
[----:B------:R-:W-:Y:S01]  /*20f0*/  IABS R39, R41 ;  /* 0x0000002900277213 */ /* 0x000fe20000000000 */
[--C-:B------:R-:W-:Y:S01]  /*2100*/  @!P1 IMAD.IADD R36, R36, 0x1, -R2.reuse ;  /* 0x0000000124249824 */ /* 0x100fe200078e0a02 */
[----:B------:R-:W-:Y:S01]  /*2110*/  ISETP.GT.U32.AND P3, PT, R2, R35, PT ;  /* 0x000000230200720c */ /* 0x000fe20003f64070 */
[----:B------:R-:W-:Y:S01]  /*2120*/  IMAD.MOV R37, RZ, RZ, -R37 ;  /* 0x000000ffff257224 */ /* 0x000fe200078e0a25 */
[----:B------:R-:W-:Y:S01]  /*2130*/  IABS R43, R48 ;  /* 0x00000030002b7213 */ /* 0x000fe20000000000 */
[----:B------:R-:W-:Y:S01]  /*2140*/  @!P6 IMAD.IADD R34, R34, 0x1, -R2 ;  /* 0x000000012222e824 */ /* 0x000fe200078e0a02 */
[C---:B------:R-:W-:Y:S01]  /*2150*/  ISETP.GT.U32.AND P1, PT, R2.reuse, R36, PT ;  /* 0x000000240200720c */ /* 0x040fe20003f24070 */
[----:B------:R-:W-:Y:S01]  /*2160*/  IMAD R37, R2, R37, R38 ;  /* 0x0000002502257224 */ /* 0x000fe200078e0226 */
[----:B------:R-:W-:Y:S01]  /*2170*/  ISETP.GE.AND P5, PT, R42, RZ, PT ;  /* 0x000000ff2a00720c */ /* 0x000fe20003fa6270 */
[----:B------:R-:W-:Y:S01]  /*2180*/  IMAD.HI.U32 R38, R3, R39, RZ ;  /* 0x0000002703267227 */ /* 0x000fe200078e00ff */
[----:B------:R-:W-:-:S02]  /*2190*/  ISETP.GT.U32.AND P6, PT, R2, R34, PT ;  /* 0x000000220200720c */ /* 0x000fc40003fc4070 */
[----:B------:R-:W-:Y:S01]  /*21a0*/  IABS R42, R47 ;  /* 0x0000002f002a7213 */ /* 0x000fe20000000000 */
[----:B------:R-:W-:Y:S01]  /*21b0*/  IMAD.MOV R38, RZ, RZ, -R38 ;  /* 0x000000ffff267224 */ /* 0x000fe200078e0a26 */
[----:B------:R-:W-:Y:S01]  /*21c0*/  @!P2 IADD3 R33, -R33, RZ, RZ ;  /* 0x000000ff2121a210 */ /* 0x000fe20007ffe1ff */
[--C-:B------:R-:W-:Y:S01]  /*21d0*/  @!P3 IMAD.IADD R35, R35, 0x1, -R2.reuse ;  /* 0x000000012323b824 */ /* 0x100fe200078e0a02 */
[C---:B------:R-:W-:Y:S01]  /*21e0*/  ISETP.GT.U32.AND P3, PT, R2.reuse, R37, PT ;  /* 0x000000250200720c */ /* 0x040fe20003f64070 */
[----:B------:R-:W-:Y:S02]  /*21f0*/  IMAD R38, R2, R38, R39 ;  /* 0x0000002602267224 */ /* 0x000fe400078e0227 */
[----:B------:R-:W-:Y:S02]  /*2200*/  @!P1 IMAD.IADD R36, R36, 0x1, -R2 ;  /* 0x0000000124249824 */ /* 0x000fe400078e0a02 */
[----:B------:R-:W-:Y:S01]  /*2210*/  IMAD.HI.U32 R39, R3, R42, RZ ;  /* 0x0000002a03277227 */ /* 0x000fe200078e00ff */
[----:B------:R-:W-:-:S03]  /*2220*/  ISETP.GT.U32.AND P1, PT, R2, R38, PT ;  /* 0x000000260200720c */ /* 0x000fc60003f24070 */
[----:B------:R-:W-:Y:S01]  /*2230*/  @!P6 IMAD.IADD R34, R34, 0x1, -R2 ;  /* 0x000000012222e824 */ /* 0x000fe200078e0a02 */
[----:B------:R-:W-:Y:S01]  /*2240*/  ISETP.GE.AND P6, PT, R40, RZ, PT ;  /* 0x000000ff2800720c */ /* 0x000fe20003fc6270 */
[----:B------:R-:W-:Y:S01]  /*2250*/  IMAD.HI.U32 R40, R3, R43, RZ ;  /* 0x0000002b03287227 */ /* 0x000fe200078e00ff */
[----:B------:R-:W-:-:S03]  /*2260*/  IADD3 R39, -R39, RZ, RZ ;  /* 0x000000ff27277210 */ /* 0x000fc60007ffe1ff */
[----:B------:R-:W-:Y:S02]  /*2270*/  IMAD.MOV R40, RZ, RZ, -R40 ;  /* 0x000000ffff287224 */ /* 0x000fe400078e0a28 */
[--C-:B------:R-:W-:Y:S01]  /*2280*/  @!P3 IMAD.IADD R37, R37, 0x1, -R2.reuse ;  /* 0x000000012525b824 */ /* 0x100fe200078e0a02 */
[----:B------:R-:W-:Y:S01]  /*2290*/  ISETP.GE.AND P3, PT, R41, RZ, PT ;  /* 0x000000ff2900720c */ /* 0x000fe20003f66270 */
[----:B------:R-:W-:Y:S02]  /*22a0*/  IMAD R40, R2, R40, R43 ;  /* 0x0000002802287224 */ /* 0x000fe400078e022b */
[----:B------:R-:W-:Y:S01]  /*22b0*/  @!P1 IMAD.IADD R38, R38, 0x1, -R2 ;  /* 0x0000000126269824 */ /* 0x000fe200078e0a02 */
[----:B------:R-:W-:Y:S01]  /*22c0*/  ISETP.GT.U32.AND P1, PT, R2, R37, PT ;  /* 0x000000250200720c */ /* 0x000fe20003f24070 */
[----:B------:R-:W-:-:S03]  /*22d0*/  IMAD.HI.U32 R41, R3, R44, RZ ;  /* 0x0000002c03297227 */ /* 0x000fc600078e00ff */
[C---:B------:R-:W-:Y:S01]  /*22e0*/  ISETP.GT.U32.AND P2, PT, R2.reuse, R38, PT ;  /* 0x000000260200720c */ /* 0x040fe20003f44070 */
[----:B------:R-:W-:Y:S01]  /*22f0*/  @!P4 IMAD.MOV R36, RZ, RZ, -R36 ;  /* 0x000000ffff24c224 */ /* 0x000fe200078e0a24 */
[C---:B------:R-:W-:Y:S01]  /*2300*/  ISETP.GT.U32.AND P4, PT, R2.reuse, R40, PT ;  /* 0x000000280200720c */ /* 0x040fe20003f84070 */
[----:B------:R-:W-:Y:S02]  /*2310*/  IMAD.MOV R41, RZ, RZ, -R41 ;  /* 0x000000ffff297224 */ /* 0x000fe400078e0a29 */
[----:B------:R-:W-:Y:S02]  /*2320*/  IMAD.MOV.U32 R43, RZ, RZ, R46 ;  /* 0x000000ffff2b7224 */ /* 0x000fe400078e002e */
[C---:B------:R-:W-:Y:S02]  /*2330*/  IMAD R41, R2.reuse, R41, R44 ;  /* 0x0000002902297224 */ /* 0x040fe400078e022c */
[----:B------:R-:W-:Y:S01]  /*2340*/  IMAD R39, R2, R39, R42 ;  /* 0x0000002702277224 */ /* 0x000fe200078e022a */
[----:B------:R-:W-:Y:S01]  /*2350*/  @!P1 IADD3 R37, R37, -R2, RZ ;  /* 0x8000000225259210 */ /* 0x000fe20007ffe0ff */
[----:B------:R-:W-:Y:S01]  /*2360*/  VIADD R46, R162, 0x18 ;  /* 0x00000018a22e7836 */ /* 0x000fe20000000000 */
[----:B------:R-:W-:Y:S01]  /*2370*/  ISETP.GT.U32.AND P1, PT, R2, R41, PT ;  /* 0x000000290200720c */ /* 0x000fe20003f24070 */
[----:B------:R-:W-:-:S03]  /*2380*/  IMAD.HI.U32 R42, R3, R43, RZ ;  /* 0x0000002b032a7227 */ /* 0x000fc600078e00ff */
[----:B------:R-:W-:Y:S01]  /*2390*/  IABS R44, R46 ;  /* 0x0000002e002c7213 */ /* 0x000fe20000000000 */
[----:B------:R-:W-:Y:S02]  /*23a0*/  @!P4 IMAD.IADD R40, R40, 0x1, -R2 ;  /* 0x000000012828c824 */ /* 0x000fe400078e0a02 */
[----:B------:R-:W-:Y:S02]  /*23b0*/  IMAD.MOV R42, RZ, RZ, -R42 ;  /* 0x000000ffff2a7224 */ /* 0x000fe400078e0a2a */
[----:B------:R-:W-:Y:S01]  /*23c0*/  @!P0 IMAD.MOV R34, RZ, RZ, -R34 ;  /* 0x000000ffff228224 */ /* 0x000fe200078e0a22 */
[----:B------:R-:W-:Y:S01]  /*23d0*/  ISETP.GT.U32.AND P0, PT, R2, R39, PT ;  /* 0x000000270200720c */ /* 0x000fe20003f04070 */
[----:B------:R-:W-:Y:S01]  /*23e0*/  @!P2 IMAD.IADD R38, R38, 0x1, -R2 ;  /* 0x000000012626a824 */ /* 0x000fe200078e0a02 */
[----:B------:R-:W-:Y:S01]  /*23f0*/  ISETP.GE.AND P2, PT, R48, RZ, PT ;  /* 0x000000ff3000720c */ /* 0x000fe20003f46270 */
[----:B------:R-:W-:Y:S01]  /*2400*/  @!P6 IMAD.MOV R37, RZ, RZ, -R37 ;  /* 0x000000ffff25e224 */ /* 0x000fe200078e0a25 */
[C---:B------:R-:W-:Y:S01]  /*2410*/  ISETP.GT.U32.AND P6, PT, R2.reuse, R40, PT ;  /* 0x000000280200720c */ /* 0x040fe20003fc4070 */
[----:B------:R-:W-:Y:S01]  /*2420*/  IMAD R42, R2, R42, R43 ;  /* 0x0000002a022a7224 */ /* 0x000fe200078e022b */
[----:B------:R-:W-:Y:S01]  /*2430*/  @!P1 IADD3 R41, R41, -R2, RZ ;  /* 0x8000000229299210 */ /* 0x000fe20007ffe0ff */
[----:B------:R-:W-:-:S02]  /*2440*/  VIADD R48, R162, 0x17 ;  /* 0x00000017a2307836 */ /* 0x000fc40000000000 */
[----:B------:R-:W-:Y:S01]  /*2450*/  IMAD.HI.U32 R43, R3, R44, RZ ;  /* 0x0000002c032b7227 */ /* 0x000fe200078e00ff */
[----:B------:R-:W-:-:S03]  /*2460*/  ISETP.GT.U32.AND P1, PT, R2, R41, PT ;  /* 0x000000290200720c */ /* 0x000fc60003f24070 */
[----:B------:R-:W-:Y:S01]  /*2470*/  @!P5 IMAD.MOV R35, RZ, RZ, -R35 ;  /* 0x000000ffff23d224 */ /* 0x000fe200078e0a23 */
[----:B------:R-:W-:Y:S01]  /*2480*/  ISETP.GE.AND P5, PT, R47, RZ, PT ;  /* 0x000000ff2f00720c */ /* 0x000fe20003fa6270 */
[----:B------:R-:W-:Y:S01]  /*2490*/  IMAD.MOV R43, RZ, RZ, -R43 ;  /* 0x000000ffff2b7224 */ /* 0x000fe200078e0a2b */
[----:B------:R-:W-:Y:S01]  /*24a0*/  IABS R47, R48 ;  /* 0x00000030002f7213 */ /* 0x000fe20000000000 */
[----:B------:R-:W-:Y:S01]  /*24b0*/  @!P0 IMAD.IADD R39, R39, 0x1, -R2 ;  /* 0x0000000127278824 */ /* 0x000fe200078e0a02 */
[----:B------:R-:W-:Y:S01]  /*24c0*/  ISETP.GE.AND P0, PT, R49, RZ, PT ;  /* 0x000000ff3100720c */ /* 0x000fe20003f06270 */
[C---:B------:R-:W-:Y:S01]  /*24d0*/  IMAD R43, R2.reuse, R43, R44 ;  /* 0x0000002b022b7224 */ /* 0x040fe200078e022c */
[----:B------:R-:W-:Y:S01]  /*24e0*/  IABS R49, R52 ;  /* 0x0000003400317213 */ /* 0x000fe20000000000 */
[----:B------:R-:W-:Y:S01]  /*24f0*/  IMAD.HI.U32 R44, R3, R47, RZ ;  /* 0x0000002f032c7227 */ /* 0x000fe200078e00ff */
[----:B------:R-:W-:Y:S02]  /*2500*/  ISETP.GT.U32.AND P4, PT, R2, R39, PT ;  /* 0x000000270200720c */ /* 0x000fe40003f84070 */
[----:B------:R-:W-:Y:S01]  /*2510*/  @!P1 IADD3 R41, R41, -R2, RZ ;  /* 0x8000000229299210 */ /* 0x000fe20007ffe0ff */
[----:B------:R-:W-:Y:S01]  /*2520*/  @!P6 IMAD.IADD R40, R40, 0x1, -R2 ;  /* 0x000000012828e824 */ /* 0x000fe200078e0a02 */
[----:B------:R-:W-:Y:S01]  /*2530*/  ISETP.GE.AND P6, PT, R46, RZ, PT ;  /* 0x000000ff2e00720c */ /* 0x000fe20003fc6270 */
[----:B------:R-:W-:Y:S01]  /*2540*/  IMAD.MOV R46, RZ, RZ, -R44 ;  /* 0x000000ffff2e7224 */ /* 0x000fe200078e0a2c */
[----:B------:R-:W-:Y:S01]  /*2550*/  ISETP.GT.U32.AND P1, PT, R2, R43, PT ;  /* 0x0000002b0200720c */ /* 0x000fe20003f24070 */
[----:B------:R-:W-:-:S02]  /*2560*/  @!P2 IMAD.MOV R40, RZ, RZ, -R40 ;  /* 0x000000ffff28a224 */ /* 0x000fc400078e0a28 */
[C---:B------:R-:W-:Y:S02]  /*2570*/  IMAD R47, R2.reuse, R46, R47 ;  /* 0x0000002e022f7224 */ /* 0x040fe400078e022f */
[----:B------:R-:W-:Y:S01]  /*2580*/  @!P3 IMAD.MOV R38, RZ, RZ, -R38 ;  /* 0x000000ffff26b224 */ /* 0x000fe200078e0a26 */
[C---:B------:R-:W-:Y:S01]  /*2590*/  ISETP.GT.U32.AND P3, PT, R2.reuse, R42, PT ;  /* 0x0000002a0200720c */ /* 0x040fe20003f64070 */
[----:B------:R-:W-:Y:S01]  /*25a0*/  @!P4 IMAD.IADD R39, R39, 0x1, -R2 ;  /* 0x000000012727c824 */ /* 0x000fe200078e0a02 */
[----:B------:R-:W-:Y:S01]  /*25b0*/  ISETP.GT.U32.AND P2, PT, R2, R47, PT ;  /* 0x0000002f0200720c */ /* 0x000fe20003f44070 */
[----:B------:R-:W-:Y:S01]  /*25c0*/  IMAD.HI.U32 R44, R3, R49, RZ ;  /* 0x00000031032c7227 */ /* 0x000fe200078e00ff */
[----:B------:R-:W-:-:S03]  /*25d0*/  ISETP.GE.AND P4, PT, R50, RZ, PT ;  /* 0x000000ff3200720c */ /* 0x000fc60003f86270 */
[----:B------:R-:W-:Y:S01]  /*25e0*/  VIADD R50, R162, 0x14 ;  /* 0x00000014a2327836 */ /* 0x000fe20000000000 */
[----:B------:R-:W-:Y:S01]  /*25f0*/  @!P1 IADD3 R43, R43, -R2, RZ ;  /* 0x800000022b2b9210 */ /* 0x000fe20007ffe0ff */
[----:B------:R-:W-:Y:S02]  /*2600*/  IMAD.MOV R44, RZ, RZ, -R44 ;  /* 0x000000ffff2c7224 */ /* 0x000fe400078e0a2c */
[----:B------:R-:W-:Y:S01]  /*2610*/  @!P0 IMAD.MOV R41, RZ, RZ, -R41 ;  /* 0x000000ffff298224 */ /* 0x000fe200078e0a29 */
[----:B------:R-:W-:Y:S01]  /*2620*/  IABS R53, R50 ;  /* 0x0000003200357213 */ /* 0x000fe20000000000 */
[--C-:B------:R-:W-:Y:S01]  /*2630*/  @!P3 IMAD.IADD R42, R42, 0x1, -R2.reuse ;  /* 0x000000012a2ab824 */ /* 0x100fe200078e0a02 */
[----:B------:R-:W-:Y:S01]  /*2640*/  ISETP.GT.U32.AND P1, PT, R2, R43, PT ;  /* 0x0000002b0200720c */ /* 0x000fe20003f24070 */
[----:B------:R-:W-:Y:S01]  /*2650*/  @!P2 IMAD.IADD R47, R47, 0x1, -R2 ;  /* 0x000000012f2fa824 */ /* 0x000fe200078e0a02 */
[----:B------:R-:W-:Y:S01]  /*2660*/  ISETP.GE.AND P3, PT, R48, RZ, PT ;  /* 0x000000ff3000720c */ /* 0x000fe20003f66270 */
[----:B------:R-:W-:-:S03]  /*2670*/  IMAD.HI.U32 R46, R3, R53, RZ ;  /* 0x00000035032e7227 */ /* 0x000fc600078e00ff */
[----:B------:R-:W-:Y:S01]  /*2680*/  ISETP.GT.U32.AND P2, PT, R2, R47, PT ;  /* 0x0000002f0200720c */ /* 0x000fe20003f44070 */
[----:B------:R-:W-:Y:S02]  /*2690*/  VIADD R48, R162, 0x15 ;  /* 0x00000015a2307836 */ /* 0x000fe40000000000 */
[----:B------:R-:W-:Y:S02]  /*26a0*/  IMAD.MOV R46, RZ, RZ, -R46 ;  /* 0x000000ffff2e7224 */ /* 0x000fe400078e0a2e */
[C---:B------:R-:W-:Y:S01]  /*26b0*/  IMAD R49, R2.reuse, R44, R49 ;  /* 0x0000002c02317224 */ /* 0x040fe200078e0231 */
[----:B------:R-:W-:Y:S01]  /*26c0*/  IABS R51, R48 ;  /* 0x0000003000337213 */ /* 0x000fe20000000000 */
[C---:B------:R-:W-:Y:S01]  /*26d0*/  IMAD R53, R2.reuse, R46, R53 ;  /* 0x0000002e02357224 */ /* 0x040fe200078e0235 */
[----:B------:R-:W-:Y:S01]  /*26e0*/  @!P1 IADD3 R43, R43, -R2, RZ ;  /* 0x800000022b2b9210 */ /* 0x000fe20007ffe0ff */
[----:B------:R-:W-:Y:S01]  /*26f0*/  @!P5 IMAD.MOV R39, RZ, RZ, -R39 ;  /* 0x000000ffff27d224 */ /* 0x000fe200078e0a27 */
[----:B------:R-:W-:Y:S01]  /*2700*/  ISETP.GT.U32.AND P0, PT, R2, R49, PT ;  /* 0x000000310200720c */ /* 0x000fe20003f04070 */
[----:B------:R-:W-:Y:S01]  /*2710*/  IMAD.HI.U32 R44, R3, R51, RZ ;  /* 0x00000033032c7227 */ /* 0x000fe200078e00ff */
[----:B------:R-:W-:-:S02]  /*2720*/  ISETP.GE.AND P1, PT, R48, RZ, PT ;  /* 0x000000ff3000720c */ /* 0x000fc40003f26270 */
[C---:B------:R-:W-:Y:S01]  /*2730*/  ISETP.GT.U32.AND P5, PT, R2.reuse, R42, PT ;  /* 0x0000002a0200720c */ /* 0x040fe20003fa4070 */
[----:B------:R-:W-:Y:S01]  /*2740*/  @!P2 IMAD.IADD R47, R47, 0x1, -R2 ;  /* 0x000000012f2fa824 */ /* 0x000fe200078e0a02 */
[----:B------:R-:W-:Y:S01]  /*2750*/  ISETP.GT.U32.AND P2, PT, R2, R53, PT ;  /* 0x000000350200720c */ /* 0x000fe20003f44070 */
[----:B------:R-:W-:Y:S02]  /*2760*/  VIADD R48, R162, 0x13 ;  /* 0x00000013a2307836 */ /* 0x000fe40000000000 */
[----:B------:R-:W-:Y:S02]  /*2770*/  IMAD.MOV R44, RZ, RZ, -R44 ;  /* 0x000000ffff2c7224 */ /* 0x000fe400078e0a2c */
[----:B------:R-:W-:Y:S01]  /*2780*/  @!P6 IMAD.MOV R43, RZ, RZ, -R43 ;  /* 0x000000ffff2be224 */ /* 0x000fe200078e0a2b */
[----:B------:R-:W-:Y:S01]  /*2790*/  IABS R55, R48 ;  /* 0x0000003000377213 */ /* 0x000fe20000000000 */
[----:B------:R-:W-:Y:S01]  /*27a0*/  IMAD R51, R2, R44, R51 ;  /* 0x0000002c02337224 */ /* 0x000fe200078e0233 */
[----:B------:R-:W-:Y:S01]  /*27b0*/  ISETP.GE.AND P6, PT, R50, RZ, PT ;  /* 0x000000ff3200720c */ /* 0x000fe20003fc6270 */
[----:B------:R-:W-:-:S02]  /*27c0*/  VIADD R50, R162, 0x11 ;  /* 0x00000011a2327836 */ /* 0x000fc40000000000 */
[--C-:B------:R-:W-:Y:S02]  /*27d0*/  @!P0 IMAD.IADD R49, R49, 0x1, -R2.reuse ;  /* 0x0000000131318824 */ /* 0x100fe400078e0a02 */
[----:B------:R-:W-:Y:S01]  /*27e0*/  IMAD.HI.U32 R44, R3, R55, RZ ;  /* 0x00000037032c7227 */ /* 0x000fe200078e00ff */
[----:B------:R-:W-:Y:S02]  /*27f0*/  IABS R59, R50 ;  /* 0x00000032003b7213 */ /* 0x000fe40000000000 */
[----:B------:R-:W-:Y:S01]  /*2800*/  ISETP.GT.U32.AND P0, PT, R2, R49, PT ;  /* 0x000000310200720c */ /* 0x000fe20003f04070 */
[----:B------:R-:W-:Y:S02]  /*2810*/  @!P2 IMAD.IADD R53, R53, 0x1, -R2 ;  /* 0x000000013535a824 */ /* 0x000fe400078e0a02 */
[----:B------:R-:W-:Y:S02]  /*2820*/  IMAD.MOV R44, RZ, RZ, -R44 ;  /* 0x000000ffff2c7224 */ /* 0x000fe400078e0a2c */
[----:B------:R-:W-:Y:S01]  /*2830*/  @!P5 IMAD.IADD R42, R42, 0x1, -R2 ;  /* 0x000000012a2ad824 */ /* 0x000fe200078e0a02 */
[C---:B------:R-:W-:Y:S01]  /*2840*/  ISETP.GT.U32.AND P2, PT, R2.reuse, R53, PT ;  /* 0x000000350200720c */ /* 0x040fe20003f44070 */
[----:B------:R-:W-:Y:S01]  /*2850*/  IMAD R55, R2, R44, R55 ;  /* 0x0000002c02377224 */ /* 0x000fe200078e0237 */
[----:B------:R-:W-:Y:S01]  /*2860*/  ISETP.GE.AND P5, PT, R52, RZ, PT ;  /* 0x000000ff3400720c */ /* 0x000fe20003fa6270 */
[----:B------:R-:W-:Y:S01]  /*2870*/  IMAD.HI.U32 R44, R3, R59, RZ ;  /* 0x0000003b032c7227 */ /* 0x000fe200078e00ff */
[----:B------:R-:W-:-:S02]  /*2880*/  @!P4 IADD3 R42, -R42, RZ, RZ ;  /* 0x000000ff2a2ac210 */ /* 0x000fc40007ffe1ff */
[----:B------:R-:W-:Y:S01]  /*2890*/  ISETP.GT.U32.AND P4, PT, R2, R51, PT ;  /* 0x000000330200720c */ /* 0x000fe20003f84070 */
[----:B------:R-:W-:Y:S01]  /*28a0*/  IMAD.MOV R44, RZ, RZ, -R44 ;  /* 0x000000ffff2c7224 */ /* 0x000fe200078e0a2c */
[----:B------:R-:W-:Y:S01]  /*28b0*/  @!P0 IADD3 R49, R49, -R2, RZ ;  /* 0x8000000231318210 */ /* 0x000fe20007ffe0ff */
[----:B------:R-:W-:Y:S01]  /*28c0*/  VIADD R52, R162, 0x12 ;  /* 0x00000012a2347836 */ /* 0x000fe20000000000 */
[----:B------:R-:W-:Y:S01]  /*28d0*/  ISETP.GE.AND P0, PT, R48, RZ, PT ;  /* 0x000000ff3000720c */ /* 0x000fe20003f06270 */
[----:B------:R-:W-:Y:S02]  /*28e0*/  IMAD R59, R2, R44, R59 ;  /* 0x0000002c023b7224 */ /* 0x000fe400078e023b */
[----:B------:R-:W-:Y:S01]  /*28f0*/  VIADD R48, R162, 0x10 ;  /* 0x00000010a2307836 */ /* 0x000fe20000000000 */
[----:B------:R-:W-:Y:S01]  /*2900*/  IABS R57, R52 ;  /* 0x0000003400397213 */ /* 0x000fe20000000000 */
[--C-:B------:R-:W-:Y:S01]  /*2910*/  @!P2 IMAD.IADD R53, R53, 0x1, -R2.reuse ;  /* 0x000000013535a824 */ /* 0x100fe200078e0a02 */
[----:B------:R-:W-:Y:S01]  /*2920*/  ISETP.GT.U32.AND P2, PT, R2, R59, PT ;  /* 0x0000003b0200720c */ /* 0x000fe20003f44070 */
[----:B------:R-:W-:Y:S01]  /*2930*/  @!P3 IMAD.MOV R47, RZ, RZ, -R47 ;  /* 0x000000ffff2fb224 */ /* 0x000fe200078e0a2f */
[----:B------:R-:W-:Y:S01]  /*2940*/  IABS R61, R48 ;  /* 0x00000030003d7213 */ /* 0x000fe20000000000 */
[----:B------:R-:W-:Y:S01]  /*2950*/  @!P4 IMAD.IADD R51, R51, 0x1, -R2 ;  /* 0x000000013333c824 */ /* 0x000fe200078e0a02 */
[----:B------:R-:W-:Y:S01]  /*2960*/  @!P5 IADD3 R49, -R49, RZ, RZ ;  /* 0x000000ff3131d210 */ /* 0x000fe20007ffe1ff */
[----:B------:R-:W-:Y:S01]  /*2970*/  IMAD.HI.U32 R46, R3, R57, RZ ;  /* 0x00000039032e7227 */ /* 0x000fe200078e00ff */
[----:B------:R-:W-:-:S02]  /*2980*/  ISETP.GE.AND P5, PT, R52, RZ, PT ;  /* 0x000000ff3400720c */ /* 0x000fc40003fa6270 */
[C---:B------:R-:W-:Y:S01]  /*2990*/  ISETP.GT.U32.AND P4, PT, R2.reuse, R51, PT ;  /* 0x000000330200720c */ /* 0x040fe20003f84070 */
[----:B------:R-:W-:Y:S01]  /*29a0*/  IMAD.HI.U32 R44, R3, R61, RZ ;  /* 0x0000003d032c7227 */ /* 0x000fe200078e00ff */
[----:B------:R-:W-:Y:S02]  /*29b0*/  ISETP.GT.U32.AND P3, PT, R2, R55, PT ;  /* 0x000000370200720c */ /* 0x000fe40003f64070 */
[----:B------:R-:W-:Y:S01]  /*29c0*/  @!P6 IADD3 R53, -R53, RZ, RZ ;  /* 0x000000ff3535e210 */ /* 0x000fe20007ffe1ff */
[----:B------:R-:W-:Y:S01]  /*29d0*/  VIADD R52, R162, 0xf ;  /* 0x0000000fa2347836 */ /* 0x000fe20000000000 */
[----:B------:R-:W-:Y:S01]  /*29e0*/  IADD3 R44, -R44, RZ, RZ ;  /* 0x000000ff2c2c7210 */ /* 0x000fe20007ffe1ff */
[----:B------:R-:W-:Y:S01]  /*29f0*/  IMAD.MOV R46, RZ, RZ, -R46 ;  /* 0x000000ffff2e7224 */ /* 0x000fe200078e0a2e */
[----:B------:R-:W-:Y:S01]  /*2a00*/  ISETP.GE.AND P6, PT, R48, RZ, PT ;  /* 0x000000ff3000720c */ /* 0x000fe20003fc6270 */
[----:B------:R-:W-:Y:S01]  /*2a10*/  @!P2 IMAD.IADD R59, R59, 0x1, -R2 ;  /* 0x000000013b3ba824 */ /* 0x000fe200078e0a02 */
[----:B------:R-:W-:Y:S01]  /*2a20*/  IABS R63, R52 ;  /* 0x00000034003f7213 */ /* 0x000fe20000000000 */
[----:B------:R-:W-:-:S02]  /*2a30*/  IMAD R57, R2, R46, R57 ;  /* 0x0000002e02397224 */ /* 0x000fc400078e0239 */
[C---:B------:R-:W-:Y:S01]  /*2a40*/  IMAD R61, R2.reuse, R44, R61 ;  /* 0x0000002c023d7224 */ /* 0x040fe200078e023d */
[----:B------:R-:W-:Y:S01]  /*2a50*/  ISETP.GT.U32.AND P2, PT, R2, R59, PT ;  /* 0x0000003b0200720c */ /* 0x000fe20003f44070 */
[----:B------:R-:W-:-:S04]  /*2a60*/  IMAD.HI.U32 R44, R3, R63, RZ ;  /* 0x0000003f032c7227 */ /* 0x000fc800078e00ff */
[----:B------:R-:W-:Y:S01]  /*2a70*/  @!P4 IMAD.IADD R51, R51, 0x1, -R2 ;  /* 0x000000013333c824 */ /* 0x000fe200078e0a02 */
[----:B------:R-:W-:Y:S01]  /*2a80*/  ISETP.GT.U32.AND P4, PT, R2, R57, PT ;  /* 0x000000390200720c */ /* 0x000fe20003f84070 */
[----:B------:R-:W-:Y:S02]  /*2a90*/  IMAD.MOV R44, RZ, RZ, -R44 ;  /* 0x000000ffff2c7224 */ /* 0x000fe400078e0a2c */
[----:B------:R-:W-:-:S04]  /*2aa0*/  IMAD.HI.U32 R46, R3, R65, RZ ;  /* 0x00000041032e7227 */ /* 0x000fc800078e00ff */
[----:B------:R-:W-:Y:S01]  /*2ab0*/  IMAD R63, R2, R44, R63 ;  /* 0x0000002c023f7224 */ /* 0x000fe200078e023f */
[----:B------:R-:W-:Y:S01]  /*2ac0*/  IADD3 R44, R162, 0xd, RZ ;  /* 0x0000000da22c7810 */ /* 0x000fe20007ffe0ff */
[----:B------:R-:W-:Y:S02]  /*2ad0*/  @!P2 IMAD.IADD R59, R59, 0x1, -R2 ;  /* 0x000000013b3ba824 */ /* 0x000fe400078e0a02 */
[----:B------:R-:W-:Y:S01]  /*2ae0*/  IMAD.MOV R46, RZ, RZ, -R46 ;  /* 0x000000ffff2e7224 */ /* 0x000fe200078e0a2e */
[----:B------:R-:W-:Y:S01]  /*2af0*/  ISETP.GT.U32.AND P2, PT, R2, R63, PT ;  /* 0x0000003f0200720c */ /* 0x000fe20003f44070 */
[--C-:B------:R-:W-:Y:S01]  /*2b00*/  @!P4 IMAD.IADD R57, R57, 0x1, -R2.reuse ;  /* 0x000000013939c824 */ /* 0x100fe200078e0a02 */
[----:B------:R-:W-:Y:S01]  /*2b10*/  ISETP.GE.AND P4, PT, R50, RZ, PT ;  /* 0x000000ff3200720c */ /* 0x000fe20003f86270 */
[C---:B------:R-:W-:Y:S01]  /*2b20*/  IMAD R65, R2.reuse, R46, R65 ;  /* 0x0000002e02417224 */ /* 0x040fe200078e0241 */
[----:B------:R-:W-:Y:S01]  /*2b30*/  IABS R67, R44 ;  /* 0x0000002c00437213 */ /* 0x000fe20000000000 */
[----:B------:R-:W-:Y:S01]  /*2b40*/  @!P1 IMAD.MOV R51, RZ, RZ, -R51 ;  /* 0x000000ffff339224 */ /* 0x000fe200078e0a33 */
[----:B------:R-:W-:Y:S01]  /*2b50*/  ISETP.GT.U32.AND P1, PT, R2, R57, PT ;  /* 0x000000390200720c */ /* 0x000fe20003f24070 */
[----:B------:R-:W-:-:S02]  /*2b60*/  @!P3 IMAD.IADD R55, R55, 0x1, -R2 ;  /* 0x000000013737b824 */ /* 0x000fc400078e0a02 */
[C---:B------:R-:W-:Y:S02]  /*2b70*/  VIADD R46, R162.reuse, 0xc ;  /* 0x0000000ca22e7836 */ /* 0x040fe40000000000 */
[----:B------:R-:W-:Y:S01]  /*2b80*/  VIADD R48, R162, 0xb ;  /* 0x0000000ba2307836 */ /* 0x000fe20000000000 */
[----:B------:R-:W-:Y:S01]  /*2b90*/  ISETP.GT.U32.AND P3, PT, R2, R55, PT ;  /* 0x000000370200720c */ /* 0x000fe20003f64070 */
[-C--:B------:R-:W-:Y:S01]  /*2ba0*/  IMAD R182, R182, R177.reuse, RZ ;  /* 0x000000b1b6b67224 */ /* 0x080fe200078e02ff */
[----:B------:R-:W-:Y:S01]  /*2bb0*/  @!P2 IADD3 R63, R63, -R2, RZ ;  /* 0x800000023f3fa210 */ /* 0x000fe20007ffe0ff */
[----:B------:R-:W-:Y:S01]  /*2bc0*/  @!P4 IMAD.MOV R59, RZ, RZ, -R59 ;  /* 0x000000ffff3bc224 */ /* 0x000fe200078e0a3b */
[----:B------:R-:W-:Y:S01]  /*2bd0*/  IABS R69, R46 ;  /* 0x0000002e00457213 */ /* 0x000fe20000000000 */
[----:B------:R-:W-:Y:S01]  /*2be0*/  IMAD R181, R181, R177, RZ ;  /* 0x000000b1b5b57224 */ /* 0x000fe200078e02ff */
[----:B------:R-:W-:Y:S01]  /*2bf0*/  ISETP.GT.U32.AND P4, PT, R2, R63, PT ;  /* 0x0000003f0200720c */ /* 0x000fe20003f84070 */
[----:B------:R-:W-:Y:S01]  /*2c00*/  @!P1 IMAD.IADD R57, R57, 0x1, -R2 ;  /* 0x0000000139399824 */ /* 0x000fe200078e0a02 */
[----:B------:R-:W-:Y:S01]  /*2c10*/  ISETP.GE.AND P2, PT, R46, RZ, PT ;  /* 0x000000ff2e00720c */ /* 0x000fe20003f46270 */
[----:B------:R-:W-:Y:S01]  /*2c20*/  IMAD.HI.U32 R46, R3, R69, RZ ;  /* 0x00000045032e7227 */ /* 0x000fe200078e00ff */
[----:B------:R-:W-:-:S02]  /*2c30*/  IABS R71, R48 ;  /* 0x0000003000477213 */ /* 0x000fc40000000000 */
[----:B------:R-:W-:Y:S01]  /*2c40*/  ISETP.GE.AND P1, PT, R56, RZ, PT ;  /* 0x000000ff3800720c */ /* 0x000fe20003f26270 */
[----:B------:R-:W-:Y:S01]  /*2c50*/  @!P5 IMAD.MOV R57, RZ, RZ, -R57 ;  /* 0x000000ffff39d224 */ /* 0x000fe200078e0a39 */
[----:B------:R-:W-:Y:S01]  /*2c60*/  ISETP.GE.AND P5, PT, R44, RZ, PT ;  /* 0x000000ff2c00720c */ /* 0x000fe20003fa6270 */
[----:B------:R-:W-:Y:S01]  /*2c70*/  @!P3 IMAD.IADD R55, R55, 0x1, -R2 ;  /* 0x000000013737b824 */ /* 0x000fe200078e0a02 */
[----:B------:R-:W-:Y:S01]  /*2c80*/  ISETP.GT.U32.AND P3, PT, R2, R61, PT ;  /* 0x0000003d0200720c */ /* 0x000fe20003f64070 */
[----:B------:R-:W-:-:S04]  /*2c90*/  IMAD.HI.U32 R44, R3, R67, RZ ;  /* 0x00000043032c7227 */ /* 0x000fc800078e00ff */
[----:B------:R-:W-:Y:S01]  /*2ca0*/  @!P4 IMAD.IADD R63, R63, 0x1, -R2 ;  /* 0x000000013f3fc824 */ /* 0x000fe200078e0a02 */
[C---:B------:R-:W-:Y:S01]  /*2cb0*/  ISETP.GT.U32.AND P4, PT, R2.reuse, R65, PT ;  /* 0x000000410200720c */ /* 0x040fe20003f84070 */
[----:B------:R-:W-:Y:S02]  /*2cc0*/  IMAD.MOV R44, RZ, RZ, -R44 ;  /* 0x000000ffff2c7224 */ /* 0x000fe400078e0a2c */
[----:B------:R-:W-:Y:S02]  /*2cd0*/  IMAD.MOV R46, RZ, RZ, -R46 ;  /* 0x000000ffff2e7224 */ /* 0x000fe400078e0a2e */
[C---:B------:R-:W-:Y:S02]  /*2ce0*/  IMAD R67, R2.reuse, R44, R67 ;  /* 0x0000002c02437224 */ /* 0x040fe400078e0243 */
[----:B------:R-:W-:Y:S02]  /*2cf0*/  @!P3 IMAD.IADD R61, R61, 0x1, -R2 ;  /* 0x000000013d3db824 */ /* 0x000fe400078e0a02 */
[----:B------:R-:W-:-:S02]  /*2d00*/  IMAD R69, R2, R46, R69 ;  /* 0x0000002e02457224 */ /* 0x000fc400078e0245 */
[----:B------:R-:W-:Y:S01]  /*2d10*/  @!P0 IMAD.MOV R55, RZ, RZ, -R55 ;  /* 0x000000ffff378224 */ /* 0x000fe200078e0a37 */
[----:B------:R-:W-:Y:S01]  /*2d20*/  ISETP.GT.U32.AND P3, PT, R2, R61, PT ;  /* 0x0000003d0200720c */ /* 0x000fe20003f64070 */
[----:B------:R-:W-:Y:S01]  /*2d30*/  @!P4 IMAD.IADD R65, R65, 0x1, -R2 ;  /* 0x000000014141c824 */ /* 0x000fe200078e0a02 */
[----:B------:R-:W-:Y:S01]  /*2d40*/  ISETP.GE.AND P0, PT, R52, RZ, PT ;  /* 0x000000ff3400720c */ /* 0x000fe20003f06270 */
[----:B------:R-:W-:-:S03]  /*2d50*/  IMAD.HI.U32 R52, R3, R75, RZ ;  /* 0x0000004b03347227 */ /* 0x000fc600078e00ff */
[----:B------:R-:W-:Y:S01]  /*2d60*/  ISETP.GT.U32.AND P4, PT, R2, R65, PT ;  /* 0x000000410200720c */ /* 0x000fe20003f84070 */
[----:B------:R-:W-:Y:S02]  /*2d70*/  VIADD R56, R162, 0xa ;  /* 0x0000000aa2387836 */ /* 0x000fe40000000000 */
[----:B------:R-:W-:Y:S02]  /*2d80*/  IMAD.MOV R52, RZ, RZ, -R52 ;  /* 0x000000ffff347224 */ /* 0x000fe400078e0a34 */
[----:B------:R-:W-:Y:S01]  /*2d90*/  IMAD.HI.U32 R46, R3, R79, RZ ;  /* 0x0000004f032e7227 */ /* 0x000fe200078e00ff */
[----:B------:R-:W-:-:S03]  /*2da0*/  IABS R73, R56 ;  /* 0x0000003800497213 */ /* 0x000fc60000000000 */
[----:B------:R-:W-:Y:S01]  /*2db0*/  @!P3 IMAD.IADD R61, R61, 0x1, -R2 ;  /* 0x000000013d3db824 */ /* 0x000fe200078e0a02 */
[----:B------:R-:W-:Y:S01]  /*2dc0*/  ISETP.GE.AND P3, PT, R48, RZ, PT ;  /* 0x000000ff3000720c */ /* 0x000fe20003f66270 */
[----:B------:R-:W-:-:S04]  /*2dd0*/  IMAD.HI.U32 R48, R3, R71, RZ ;  /* 0x0000004703307227 */ /* 0x000fc800078e00ff */
[----:B------:R-:W-:Y:S01]  /*2de0*/  @!P4 IMAD.IADD R65, R65, 0x1, -R2 ;  /* 0x000000014141c824 */ /* 0x000fe200078e0a02 */
[C---:B------:R-:W-:Y:S01]  /*2df0*/  ISETP.GT.U32.AND P4, PT, R2.reuse, R67, PT ;  /* 0x000000430200720c */ /* 0x040fe20003f84070 */
[----:B------:R-:W-:Y:S01]  /*2e00*/  IMAD R75, R2, R52, R75 ;  /* 0x00000034024b7224 */ /* 0x000fe200078e024b */
[----:B------:R-:W-:Y:S01]  /*2e10*/  IADD3 R48, -R48, RZ, RZ ;  /* 0x000000ff30307210 */ /* 0x000fe20007ffe1ff */
[----:B------:R-:W-:Y:S02]  /*2e20*/  VIADD R52, R162, 0x8 ;  /* 0x00000008a2347836 */ /* 0x000fe40000000000 */
[----:B------:R-:W-:-:S03]  /*2e30*/  IMAD.HI.U32 R50, R3, R73, RZ ;  /* 0x0000004903327227 */ /* 0x000fc600078e00ff */
[----:B------:R-:W-:Y:S01]  /*2e40*/  IABS R77, R52 ;  /* 0x00000034004d7213 */ /* 0x000fe20000000000 */
[C---:B------:R-:W-:Y:S02]  /*2e50*/  IMAD R71, R2.reuse, R48, R71 ;  /* 0x0000003002477224 */ /* 0x040fe400078e0247 */
[----:B------:R-:W-:Y:S02]  /*2e60*/  IMAD.MOV R50, RZ, RZ, -R50 ;  /* 0x000000ffff327224 */ /* 0x000fe400078e0a32 */
[----:B------:R-:W-:Y:S01]  /*2e70*/  @!P4 IMAD.IADD R67, R67, 0x1, -R2 ;  /* 0x000000014343c824 */ /* 0x000fe200078e0a02 */
[----:B------:R-:W-:Y:S01]  /*2e80*/  ISETP.GT.U32.AND P4, PT, R2, R69, PT ;  /* 0x000000450200720c */ /* 0x000fe20003f84070 */
[----:B------:R-:W-:-:S04]  /*2e90*/  IMAD.HI.U32 R44, R3, R77, RZ ;  /* 0x0000004d032c7227 */ /* 0x000fc800078e00ff */
[----:B------:R-:W-:Y:S01]  /*2ea0*/  @!P0 IMAD.MOV R63, RZ, RZ, -R63 ;  /* 0x000000ffff3f8224 */ /* 0x000fe200078e0a3f */
[C---:B------:R-:W-:Y:S01]  /*2eb0*/  ISETP.GT.U32.AND P0, PT, R2.reuse, R71, PT ;  /* 0x000000470200720c */ /* 0x040fe20003f04070 */
[C---:B------:R-:W-:Y:S02]  /*2ec0*/  IMAD R73, R2.reuse, R50, R73 ;  /* 0x0000003202497224 */ /* 0x040fe400078e0249 */
[----:B------:R-:W-:Y:S01]  /*2ed0*/  @!P6 IMAD.MOV R61, RZ, RZ, -R61 ;  /* 0x000000ffff3de224 */ /* 0x000fe200078e0a3d */
[----:B------:R-:W-:Y:S01]  /*2ee0*/  ISETP.GT.U32.AND P6, PT, R2, R67, PT ;  /* 0x000000430200720c */ /* 0x000fe20003fc4070 */
[----:B------:R-:W-:Y:S02]  /*2ef0*/  IMAD.MOV R50, RZ, RZ, -R44 ;  /* 0x000000ffff327224 */ /* 0x000fe400078e0a2c */
[----:B------:R-:W-:Y:S02]  /*2f00*/  @!P4 IMAD.IADD R69, R69, 0x1, -R2 ;  /* 0x000000014545c824 */ /* 0x000fe400078e0a02 */
[----:B------:R-:W-:-:S02]  /*2f10*/  IMAD.MOV R46, RZ, RZ, -R46 ;  /* 0x000000ffff2e7224 */ /* 0x000fc400078e0a2e */
[C---:B------:R-:W-:Y:S01]  /*2f20*/  IMAD R77, R2.reuse, R50, R77 ;  /* 0x00000032024d7224 */ /* 0x040fe200078e024d */
[C---:B------:R-:W-:Y:S01]  /*2f30*/  ISETP.GT.U32.AND P4, PT, R2.reuse, R69, PT ;  /* 0x000000450200720c */ /* 0x040fe20003f84070 */
[----:B------:R-:W-:Y:S02]  /*2f40*/  IMAD R79, R2, R46, R79 ;  /* 0x0000002e024f7224 */ /* 0x000fe400078e024f */
[----:B------:R-:W-:-:S04]  /*2f50*/  IMAD.HI.U32 R48, R3, R81, RZ ;  /* 0x0000005103307227 */ /* 0x000fc800078e00ff */
[----:B------:R-:W-:Y:S01]  /*2f60*/  @!P1 IMAD.MOV R65, RZ, RZ, -R65 ;  /* 0x000000ffff419224 */ /* 0x000fe200078e0a41 */
[C---:B------:R-:W-:Y:S01]  /*2f70*/  ISETP.GT.U32.AND P1, PT, R2.reuse, R73, PT ;  /* 0x000000490200720c */ /* 0x040fe20003f24070 */
[--C-:B------:R-:W-:Y:S01]  /*2f80*/  @!P0 IMAD.IADD R71, R71, 0x1, -R2.reuse ;  /* 0x0000000147478824 */ /* 0x100fe200078e0a02 */
[C---:B------:R-:W-:Y:S01]  /*2f90*/  ISETP.GT.U32.AND P0, PT, R2.reuse, R79, PT ;  /* 0x0000004f0200720c */ /* 0x040fe20003f04070 */
[--C-:B------:R-:W-:Y:S01]  /*2fa0*/  @!P6 IMAD.IADD R67, R67, 0x1, -R2.reuse ;  /* 0x000000014343e824 */ /* 0x100fe200078e0a02 */
[C---:B------:R-:W-:Y:S01]  /*2fb0*/  ISETP.GT.U32.AND P6, PT, R2.reuse, R75, PT ;  /* 0x0000004b0200720c */ /* 0x040fe20003fc4070 */
[----:B------:R-:W-:Y:S01]  /*2fc0*/  @!P4 IMAD.IADD R69, R69, 0x1, -R2 ;  /* 0x000000014545c824 */ /* 0x000fe200078e0a02 */
[----:B------:R-:W-:Y:S01]  /*2fd0*/  ISETP.GT.U32.AND P4, PT, R2, R77, PT ;  /* 0x0000004d0200720c */ /* 0x000fe20003f84070 */
[----:B------:R-:W-:Y:S01]  /*2fe0*/  VIADD R50, R162, 0x2 ;  /* 0x00000002a2327836 */ /* 0x000fe20000000000 */
[----:B------:R-:W-:Y:S01]  /*2ff0*/  IADD3 R48, -R48, RZ, RZ ;  /* 0x000000ff30307210 */ /* 0x000fe20007ffe1ff */
[----:B------:R-:W-:-:S03]  /*3000*/  IMAD.HI.U32 R46, R3, R85, RZ ;  /* 0x00000055032e7227 */ /* 0x000fc600078e00ff */
[----:B------:R-:W-:Y:S01]  /*3010*/  IABS R89, R50 ;  /* 0x0000003200597213 */ /* 0x000fe20000000000 */
[----:B------:R-:W-:Y:S02]  /*3020*/  IMAD R81, R2, R48, R81 ;  /* 0x0000003002517224 */ /* 0x000fe400078e0251 */
[----:B------:R-:W-:Y:S02]  /*3030*/  IMAD.MOV R46, RZ, RZ, -R46 ;  /* 0x000000ffff2e7224 */ /* 0x000fe400078e0a2e */
[----:B------:R-:W-:Y:S01]  /*3040*/  VIADD R48, R162, 0x3 ;  /* 0x00000003a2307836 */ /* 0x000fe20000000000 */
[----:B------:R-:W-:Y:S01]  /*3050*/  @!P6 IADD3 R75, R75, -R2, RZ ;  /* 0x800000024b4be210 */ /* 0x000fe20007ffe0ff */
[----:B------:R-:W-:Y:S01]  /*3060*/  @!P4 IMAD.IADD R77, R77, 0x1, -R2 ;  /* 0x000000014d4dc824 */ /* 0x000fe200078e0a02 */
[----:B------:R-:W-:Y:S01]  /*3070*/  ISETP.GT.U32.AND P6, PT, R2, R71, PT ;  /* 0x000000470200720c */ /* 0x000fe20003fc4070 */
[----:B------:R-:W-:Y:S01]  /*3080*/  IMAD.HI.U32 R44, R3, R83, RZ ;  /* 0x00000053032c7227 */ /* 0x000fe200078e00ff */
[----:B------:R-:W-:-:S02]  /*3090*/  IABS R87, R48 ;  /* 0x0000003000577213 */ /* 0x000fc40000000000 */
[C---:B------:R-:W-:Y:S01]  /*30a0*/  ISETP.GT.U32.AND P4, PT, R2.reuse, R75, PT ;  /* 0x0000004b0200720c */ /* 0x040fe20003f84070 */
[----:B------:R-:W-:Y:S02]  /*30b0*/  IMAD R85, R2, R46, R85 ;  /* 0x0000002e02557224 */ /* 0x000fe400078e0255 */
[----:B------:R-:W-:-:S04]  /*30c0*/  IMAD.HI.U32 R46, R3, R89, RZ ;  /* 0x00000059032e7227 */ /* 0x000fc800078e00ff */
[--C-:B------:R-:W-:Y:S01]  /*30d0*/  @!P1 IMAD.IADD R73, R73, 0x1, -R2.reuse ;  /* 0x0000000149499824 */ /* 0x100fe200078e0a02 */
[C---:B------:R-:W-:Y:S01]  /*30e0*/  ISETP.GT.U32.AND P1, PT, R2.reuse, R81, PT ;  /* 0x000000510200720c */ /* 0x040fe20003f24070 */
[----:B------:R-:W-:Y:S01]  /*30f0*/  @!P0 IMAD.IADD R79, R79, 0x1, -R2 ;  /* 0x000000014f4f8824 */ /* 0x000fe200078e0a02 */
[----:B------:R-:W-:Y:S01]  /*3100*/  ISETP.GT.U32.AND P0, PT, R2, R77, PT ;  /* 0x0000004d0200720c */ /* 0x000fe20003f04070 */
[----:B------:R-:W-:Y:S01]  /*3110*/  IMAD.MOV R44, RZ, RZ, -R44 ;  /* 0x000000ffff2c7224 */ /* 0x000fe200078e0a2c */
[----:B------:R-:W-:Y:S01]  /*3120*/  IADD3 R46, -R46, RZ, RZ ;  /* 0x000000ff2e2e7210 */ /* 0x000fe20007ffe1ff */
[----:B------:R-:W-:Y:S01]  /*3130*/  @!P5 IMAD.MOV R67, RZ, RZ, -R67 ;  /* 0x000000ffff43d224 */ /* 0x000fe200078e0a43 */
[C---:B------:R-:W-:Y:S01]  /*3140*/  ISETP.GT.U32.AND P5, PT, R2.reuse, R73, PT ;  /* 0x000000490200720c */ /* 0x040fe20003fa4070 */
[----:B------:R-:W-:Y:S01]  /*3150*/  IMAD R83, R2, R44, R83 ;  /* 0x0000002c02537224 */ /* 0x000fe200078e0253 */
[----:B------:R-:W-:Y:S01]  /*3160*/  @!P6 IADD3 R71, R71, -R2, RZ ;  /* 0x800000024747e210 */ /* 0x000fe20007ffe0ff */
[----:B------:R-:W-:-:S03]  /*3170*/  IMAD.HI.U32 R44, R3, R87, RZ ;  /* 0x00000057032c7227 */ /* 0x000fc600078e00ff */
[C---:B------:R-:W-:Y:S01]  /*3180*/  ISETP.GT.U32.AND P6, PT, R2.reuse, R83, PT ;  /* 0x000000530200720c */ /* 0x040fe20003fc4070 */
[----:B------:R-:W-:Y:S01]  /*3190*/  IMAD.MOV R44, RZ, RZ, -R44 ;  /* 0x000000ffff2c7224 */ /* 0x000fe200078e0a2c */
[----:B------:R-:W-:Y:S01]  /*31a0*/  @!P3 IADD3 R71, -R71, RZ, RZ ;  /* 0x000000ff4747b210 */ /* 0x000fe20007ffe1ff */
[C---:B------:R-:W-:Y:S01]  /*31b0*/  IMAD R89, R2.reuse, R46, R89 ;  /* 0x0000002e02597224 */ /* 0x040fe200078e0259 */
[----:B------:R-:W-:Y:S01]  /*31c0*/  IABS R46, R162 ;  /* 0x000000a2002e7213 */ /* 0x000fe20000000000 */
[C---:B------:R-:W-:Y:S02]  /*31d0*/  IMAD R87, R2.reuse, R44, R87 ;  /* 0x0000002c02577224 */ /* 0x040fe400078e0257 */
[--C-:B------:R-:W-:Y:S01]  /*31e0*/  @!P1 IMAD.IADD R81, R81, 0x1, -R2.reuse ;  /* 0x0000000151519824 */ /* 0x100fe200078e0a02 */
[C---:B------:R-:W-:Y:S01]  /*31f0*/  ISETP.GT.U32.AND P1, PT, R2.reuse, R79, PT ;  /* 0x0000004f0200720c */ /* 0x040fe20003f24070 */
[----:B------:R-:W-:Y:S01]  /*3200*/  @!P0 IMAD.IADD R77, R77, 0x1, -R2 ;  /* 0x000000014d4d8824 */ /* 0x000fe200078e0a02 */
[----:B------:R-:W-:Y:S01]  /*3210*/  ISETP.GT.U32.AND P0, PT, R2, R89, PT ;  /* 0x000000590200720c */ /* 0x000fe20003f04070 */
[----:B------:R-:W-:-:S04]  /*3220*/  IMAD.HI.U32 R44, R3, R91, RZ ;  /* 0x0000005b032c7227 */ /* 0x000fc800078e00ff */
[----:B------:R-:W-:-:S04]  /*3230*/  IMAD.HI.U32 R3, R3, R46, RZ ;  /* 0x0000002e03037227 */ /* 0x000fc800078e00ff */
[----:B------:R-:W-:Y:S01]  /*3240*/  @!P2 IMAD.MOV R69, RZ, RZ, -R69 ;  /* 0x000000ffff45a224 */ /* 0x000fe200078e0a45 */
[C---:B------:R-:W-:Y:S01]  /*3250*/  ISETP.GT.U32.AND P2, PT, R2.reuse, R81, PT ;  /* 0x000000510200720c */ /* 0x040fe20003f44070 */
[----:B------:R-:W-:Y:S01]  /*3260*/  @!P4 IMAD.IADD R75, R75, 0x1, -R2 ;  /* 0x000000014b4bc824 */ /* 0x000fe200078e0a02 */
[C---:B------:R-:W-:Y:S01]  /*3270*/  ISETP.GT.U32.AND P4, PT, R2.reuse, R87, PT ;  /* 0x000000570200720c */ /* 0x040fe20003f84070 */
[----:B------:R-:W-:Y:S02]  /*3280*/  IMAD.MOV R44, RZ, RZ, -R44 ;  /* 0x000000ffff2c7224 */ /* 0x000fe400078e0a2c */
[----:B------:R-:W-:Y:S02]  /*3290*/  IMAD.MOV R3, RZ, RZ, -R3 ;  /* 0x000000ffff037224 */ /* 0x000fe400078e0a03 */
[C---:B------:R-:W-:Y:S01]  /*32a0*/  IMAD R91, R2.reuse, R44, R91 ;  /* 0x0000002c025b7224 */ /* 0x040fe200078e025b */
[----:B------:R-:W-:Y:S01]  /*32b0*/  SHF.R.S32.HI R44, RZ, 0x1f, R193 ;  /* 0x0000001fff2c7819 */ /* 0x000fe200000114c1 */
[----:B------:R-:W-:-:S02]  /*32c0*/  IMAD R3, R2, R3, R46 ;  /* 0x0000000302037224 */ /* 0x000fc400078e022e */
[--C-:B------:R-:W-:Y:S01]  /*32d0*/  @!P5 IMAD.IADD R73, R73, 0x1, -R2.reuse ;  /* 0x000000014949d824 */ /* 0x100fe200078e0a02 */
[C---:B------:R-:W-:Y:S01]  /*32e0*/  ISETP.GT.U32.AND P5, PT, R2.reuse, R85, PT ;  /* 0x000000550200720c */ /* 0x040fe20003fa4070 */
[--C-:B------:R-:W-:Y:S01]  /*32f0*/  @!P1 IMAD.IADD R79, R79, 0x1, -R2.reuse ;  /* 0x000000014f4f9824 */ /* 0x100fe200078e0a02 */
[C---:B------:R-:W-:Y:S01]  /*3300*/  ISETP.GT.U32.AND P1, PT, R2.reuse, R91, PT ;  /* 0x0000005b0200720c */ /* 0x040fe20003f24070 */
[--C-:B------:R-:W-:Y:S01]  /*3310*/  @!P0 IMAD.IADD R89, R89, 0x1, -R2.reuse ;  /* 0x0000000159598824 */ /* 0x100fe200078e0a02 */
[----:B------:R-:W-:Y:S01]  /*3320*/  ISETP.GT.U32.AND P0, PT, R2, R3, PT ;  /* 0x000000030200720c */ /* 0x000fe20003f04070 */
[--C-:B------:R-:W-:Y:S01]  /*3330*/  @!P6 IMAD.IADD R83, R83, 0x1, -R2.reuse ;  /* 0x000000015353e824 */ /* 0x100fe200078e0a02 */
[-C--:B------:R-:W-:Y:S01]  /*3340*/  @!P2 IADD3 R81, R81, -R2.reuse, RZ ;  /* 0x800000025151a210 */ /* 0x080fe20007ffe0ff */
[--C-:B------:R-:W-:Y:S01]  /*3350*/  @!P4 IMAD.IADD R87, R87, 0x1, -R2.reuse ;  /* 0x000000015757c824 */ /* 0x100fe200078e0a02 */
[----:B------:R-:W-:Y:S01]  /*3360*/  ISETP.GE.AND P2, PT, R56, RZ, PT ;  /* 0x000000ff3800720c */ /* 0x000fe20003f46270 */
[----:B------:R-:W0:Y:S01]  /*3370*/  LDC R46, c[0x0][0x240] ;  /* 0x00009000ff2e7b82 */ /* 0x000e220000000800 */
[----:B------:R-:W-:Y:S01]  /*3380*/  ISETP.GE.AND P6, PT, R58, RZ, PT ;  /* 0x000000ff3a00720c */ /* 0x000fe20003fc6270 */
[----:B------:R-:W-:Y:S01]  /*3390*/  IMAD R173, R173, R177, RZ ;  /* 0x000000b1adad7224 */ /* 0x000fe200078e02ff */
[----:B------:R-:W-:Y:S01]  /*33a0*/  ISETP.GE.AND P4, PT, R60, RZ, PT ;  /* 0x000000ff3c00720c */ /* 0x000fe20003f86270 */
[--C-:B------:R-:W-:Y:S01]  /*33b0*/  @!P5 IMAD.IADD R85, R85, 0x1, -R2.reuse ;  /* 0x000000015555d824 */ /* 0x100fe200078e0a02 */
[----:B------:R-:W-:Y:S01]  /*33c0*/  ISETP.GE.AND P5, PT, R52, RZ, PT ;  /* 0x000000ff3400720c */ /* 0x000fe20003fa6270 */
[--C-:B------:R-:W-:Y:S01]  /*33d0*/  @!P1 IMAD.IADD R91, R91, 0x1, -R2.reuse ;  /* 0x000000015b5b9824 */ /* 0x100fe200078e0a02 */
[C---:B------:R-:W-:Y:S01]  /*33e0*/  ISETP.GT.U32.AND P1, PT, R2.reuse, R83, PT ;  /* 0x000000530200720c */ /* 0x040fe20003f24070 */
[--C-:B------:R-:W-:Y:S01]  /*33f0*/  @!P0 IMAD.IADD R3, R3, 0x1, -R2.reuse ;  /* 0x0000000103038824 */ /* 0x100fe200078e0a02 */
[----:B------:R-:W-:Y:S01]  /*3400*/  ISETP.GT.U32.AND P3, PT, R2, R87, PT ;  /* 0x000000570200720c */ /* 0x000fe20003f64070 */
[----:B------:R-:W-:Y:S01]  /*3410*/  IMAD R174, R174, R177, RZ ;  /* 0x000000b1aeae7224 */ /* 0x000fe200078e02ff */
[C---:B------:R-:W-:Y:S01]  /*3420*/  ISETP.GT.U32.AND P0, PT, R2.reuse, R91, PT ;  /* 0x0000005b0200720c */ /* 0x040fe20003f04070 */
[----:B------:R-:W-:Y:S01]  /*3430*/  @!P2 IMAD.MOV R73, RZ, RZ, -R73 ;  /* 0x000000ffff49a224 */ /* 0x000fe200078e0a49 */
[C---:B------:R-:W-:Y:S01]  /*3440*/  ISETP.GT.U32.AND P2, PT, R2.reuse, R85, PT ;  /* 0x000000550200720c */ /* 0x040fe20003f44070 */
[----:B------:R-:W-:Y:S01]  /*3450*/  @!P6 IMAD.MOV R75, RZ, RZ, -R75 ;  /* 0x000000ffff4be224 */ /* 0x000fe200078e0a4b */
[C---:B------:R-:W-:Y:S01]  /*3460*/  ISETP.GT.U32.AND P6, PT, R2.reuse, R89, PT ;  /* 0x000000590200720c */ /* 0x040fe20003fc4070 */
[----:B------:R-:W-:Y:S01]  /*3470*/  @!P4 IMAD.MOV R79, RZ, RZ, -R79 ;  /* 0x000000ffff4fc224 */ /* 0x000fe200078e0a4f */
[----:B------:R-:W-:Y:S01]  /*3480*/  ISETP.GT.U32.AND P4, PT, R2, R3, PT ;  /* 0x000000030200720c */ /* 0x000fe20003f84070 */
[----:B------:R-:W-:Y:S01]  /*3490*/  @!P5 IMAD.MOV R77, RZ, RZ, -R77 ;  /* 0x000000ffff4dd224 */ /* 0x000fe200078e0a4d */
[----:B------:R-:W-:Y:S01]  /*34a0*/  ISETP.GE.AND P5, PT, R62, RZ, PT ;  /* 0x000000ff3e00720c */ /* 0x000fe20003fa6270 */
[-C--:B------:R-:W-:Y:S01]  /*34b0*/  IMAD R175, R175, R177.reuse, RZ ;  /* 0x000000b1afaf7224 */ /* 0x080fe200078e02ff */
[----:B------:R-:W-:Y:S01]  /*34c0*/  @!P1 IADD3 R83, R83, -R2, RZ ;  /* 0x8000000253539210 */ /* 0x000fe20007ffe0ff */
[--C-:B------:R-:W-:Y:S01]  /*34d0*/  @!P3 IMAD.IADD R87, R87, 0x1, -R2.reuse ;  /* 0x000000015757b824 */ /* 0x100fe200078e0a02 */
[----:B------:R-:W-:Y:S01]  /*34e0*/  ISETP.GE.AND P1, PT, R64, RZ, PT ;  /* 0x000000ff4000720c */ /* 0x000fe20003f26270 */
[--C-:B------:R-:W-:Y:S01]  /*34f0*/  @!P0 IMAD.IADD R91, R91, 0x1, -R2.reuse ;  /* 0x000000015b5b8824 */ /* 0x100fe200078e0a02 */
[----:B------:R-:W-:Y:S01]  /*3500*/  ISETP.GE.AND P3, PT, R48, RZ, PT ;  /* 0x000000ff3000720c */ /* 0x000fe20003f66270 */
[--C-:B------:R-:W-:Y:S01]  /*3510*/  @!P2 IMAD.IADD R85, R85, 0x1, -R2.reuse ;  /* 0x000000015555a824 */ /* 0x100fe200078e0a02 */
[----:B------:R-:W-:Y:S01]  /*3520*/  ISETP.GE.AND P2, PT, R66, RZ, PT ;  /* 0x000000ff4200720c */ /* 0x000fe20003f46270 */
[--C-:B------:R-:W-:Y:S01]  /*3530*/  @!P6 IMAD.IADD R89, R89, 0x1, -R2.reuse ;  /* 0x000000015959e824 */ /* 0x100fe200078e0a02 */
[----:B------:R-:W-:Y:S01]  /*3540*/  ISETP.GE.AND P6, PT, R50, RZ, PT ;  /* 0x000000ff3200720c */ /* 0x000fe20003fc6270 */
[----:B------:R-:W-:Y:S01]  /*3550*/  @!P4 IMAD.IADD R3, R3, 0x1, -R2 ;  /* 0x000000010303c824 */ /* 0x000fe200078e0a02 */
[----:B------:R-:W-:Y:S01]  /*3560*/  ISETP.NE.AND P4, PT, R45, RZ, PT ;  /* 0x000000ff2d00720c */ /* 0x000fe20003f85270 */
[----:B------:R-:W-:Y:S01]  /*3570*/  IMAD R176, R176, R177, RZ ;  /* 0x000000b1b0b07224 */ /* 0x000fe200078e02ff */
[----:B------:R-:W-:Y:S01]  /*3580*/  LOP3.LUT R2, RZ, R45, RZ, 0x33, !PT ;  /* 0x0000002dff027212 */ /* 0x000fe200078e33ff */
[----:B------:R-:W-:Y:S01]  /*3590*/  IMAD.MOV.U32 R45, RZ, RZ, R3 ;  /* 0x000000ffff2d7224 */ /* 0x000fe200078e0003 */
[----:B------:R-:W-:Y:S01]  /*35a0*/  @!P5 IADD3 R81, -R81, RZ, RZ ;  /* 0x000000ff5151d210 */ /* 0x000fe20007ffe1ff */
[----:B------:R-:W-:Y:S01]  /*35b0*/  @!P1 IMAD.MOV R83, RZ, RZ, -R83 ;  /* 0x000000ffff539224 */ /* 0x000fe200078e0a53 */
[----:B------:R-:W-:Y:S01]  /*35c0*/  SEL R3, R2, R53, !P4 ;  /* 0x0000003502037207 */ /* 0x000fe20006000000 */
[----:B------:R-:W-:Y:S01]  /*35d0*/  @!P3 IMAD.MOV R87, RZ, RZ, -R87 ;  /* 0x000000ffff57b224 */ /* 0x000fe200078e0a57 */
[----:B------:R-:W1:Y:S01]  /*35e0*/  LDC.64 R52, c[0x0][0x218] ;  /* 0x00008600ff347b82 */ /* 0x000e620000000a00 */
[----:B------:R-:W-:Y:S01]  /*35f0*/  ISETP.GE.AND P0, PT, R68, RZ, PT ;  /* 0x000000ff4400720c */ /* 0x000fe20003f06270 */
[----:B------:R-:W-:Y:S01]  /*3600*/  @!P2 IMAD.MOV R85, RZ, RZ, -R85 ;  /* 0x000000ffff55a224 */ /* 0x000fe200078e0a55 */
[----:B------:R-:W-:Y:S01]  /*3610*/  ISETP.GE.AND P5, PT, R162, RZ, PT ;  /* 0x000000ffa200720c */ /* 0x000fe20003fa6270 */
[----:B------:R-:W-:Y:S01]  /*3620*/  @!P6 IMAD.MOV R89, RZ, RZ, -R89 ;  /* 0x000000ffff59e224 */ /* 0x000fe200078e0a59 */
[C---:B------:R-:W-:Y:S01]  /*3630*/  SEL R4, R2.reuse, R4, !P4 ;  /* 0x0000000402047207 */ /* 0x040fe20006000000 */
[----:B0-----:R-:W-:Y:S01]  /*3640*/  IMAD R3, R3, R46, RZ ;  /* 0x0000002e03037224 */ /* 0x001fe200078e02ff */
[----:B------:R-:W-:Y:S01]  /*3650*/  SEL R5, R2, R5, !P4 ;  /* 0x0000000502057207 */ /* 0x000fe20006000000 */
[----:B------:R-:W-:Y:S01]  /*3660*/  IMAD.SHL.U32 R172, R54, 0x10, RZ ;  /* 0x0000001036ac7824 */ /* 0x000fe200078e00ff */
[----:B------:R-:W-:Y:S01]  /*3670*/  SEL R6, R2, R6, !P4 ;  /* 0x0000000602067207 */ /* 0x000fe20006000000 */
[-C--:B------:R-:W-:Y:S01]  /*3680*/  IMAD R4, R4, R46.reuse, RZ ;  /* 0x0000002e04047224 */ /* 0x080fe200078e02ff */
[C---:B------:R-:W-:Y:S01]  /*3690*/  SEL R7, R2.reuse, R7, !P4 ;  /* 0x0000000702077207 */ /* 0x040fe20006000000 */
[-C--:B------:R-:W-:Y:S01]  /*36a0*/  IMAD R5, R5, R46.reuse, RZ ;  /* 0x0000002e05057224 */ /* 0x080fe200078e02ff */
[----:B------:R-:W-:Y:S01]  /*36b0*/  SEL R9, R2, R9, !P4 ;  /* 0x0000000902097207 */ /* 0x000fe20006000000 */
[----:B------:R-:W-:Y:S01]  /*36c0*/  IMAD R6, R6, R46, RZ ;  /* 0x0000002e06067224 */ /* 0x000fe200078e02ff */
[----:B------:R-:W-:Y:S01]  /*36d0*/  @!P0 IADD3 R91, -R91, RZ, RZ ;  /* 0x000000ff5b5b8210 */ /* 0x000fe20007ffe1ff */
[----:B------:R-:W-:Y:S01]  /*36e0*/  @!P5 IMAD.MOV R45, RZ, RZ, -R45 ;  /* 0x000000ffff2dd224 */ /* 0x000fe200078e0a2d */
[C---:B------:R-:W-:Y:S01]  /*36f0*/  SEL R8, R2.reuse, R8, !P4 ;  /* 0x0000000802087207 */ /* 0x040fe20006000000 */
[----:B------:R-:W-:Y:S01]  /*3700*/  IMAD R7, R7, R46, RZ ;  /* 0x0000002e07077224 */ /* 0x000fe200078e02ff */
[C---:B------:R-:W-:Y:S01]  /*3710*/  SEL R10, R2.reuse, R10, !P4 ;  /* 0x0000000a020a7207 */ /* 0x040fe20006000000 */
[-C--:B------:R-:W-:Y:S01]  /*3720*/  IMAD R9, R9, R46.reuse, RZ ;  /* 0x0000002e09097224 */ /* 0x080fe200078e02ff */
[----:B------:R-:W-:Y:S01]  /*3730*/  SEL R11, R2, R11, !P4 ;  /* 0x0000000b020b7207 */ /* 0x000fe20006000000 */
[----:B------:R-:W-:Y:S01]  /*3740*/  IMAD R8, R8, R46, RZ ;  /* 0x0000002e08087224 */ /* 0x000fe200078e02ff */
[----:B------:R-:W-:Y:S01]  /*3750*/  SEL R12, R2, R12, !P4 ;  /* 0x0000000c020c7207 */ /* 0x000fe20006000000 */
[-C--:B------:R-:W-:Y:S01]  /*3760*/  IMAD R10, R10, R46.reuse, RZ ;  /* 0x0000002e0a0a7224 */ /* 0x080fe200078e02ff */
[----:B------:R-:W-:Y:S01]  /*3770*/  SEL R13, R2, R13, !P4 ;  /* 0x0000000d020d7207 */ /* 0x000fe20006000000 */
[-C--:B------:R-:W-:Y:S01]  /*3780*/  IMAD R11, R11, R46.reuse, RZ ;  /* 0x0000002e0b0b7224 */ /* 0x080fe200078e02ff */
[----:B------:R-:W-:Y:S01]  /*3790*/  LEA.HI R193, R44, R193, RZ, 0x6 ;  /* 0x000000c12cc17211 */ /* 0x000fe200078f30ff */
[----:B------:R-:W-:Y:S01]  /*37a0*/  IMAD R12, R12, R46, RZ ;  /* 0x0000002e0c0c7224 */ /* 0x000fe200078e02ff */
[C---:B------:R-:W-:Y:S01]  /*37b0*/  SEL R14, R2.reuse, R14, !P4 ;  /* 0x0000000e020e7207 */ /* 0x040fe20006000000 */
[----:B------:R-:W-:Y:S01]  /*37c0*/  IMAD R13, R13, R46, RZ ;  /* 0x0000002e0d0d7224 */ /* 0x000fe200078e02ff */
[C---:B------:R-:W-:Y:S01]  /*37d0*/  SEL R15, R2.reuse, R15, !P4 ;  /* 0x0000000f020f7207 */ /* 0x040fe20006000000 */
[----:B------:R-:W-:Y:S01]  /*37e0*/  IMAD.SHL.U32 R177, R177, 0x40, RZ ;  /* 0x00000040b1b17824 */ /* 0x000fe200078e00ff */
[----:B------:R-:W-:Y:S01]  /*37f0*/  SEL R16, R2, R16, !P4 ;  /* 0x0000001002107207 */ /* 0x000fe20006000000 */
[-C--:B------:R-:W-:Y:S01]  /*3800*/  IMAD R14, R14, R46.reuse, RZ ;  /* 0x0000002e0e0e7224 */ /* 0x080fe200078e02ff */
[C---:B------:R-:W-:Y:S01]  /*3810*/  SEL R17, R2.reuse, R17, !P4 ;  /* 0x0000001102117207 */ /* 0x040fe20006000000 */
[----:B------:R-:W-:Y:S01]  /*3820*/  IMAD R15, R15, R46, RZ ;  /* 0x0000002e0f0f7224 */ /* 0x000fe200078e02ff */
        /* <DEDUP_REMOVED lines=52> */
[----:B------:R-:W-:-:S02]  /*3b70*/  SEL R47, R2, R47, !P4 ;  /* 0x0000002f022f7207 */ /* 0x000fc40006000000 */
[C---:B------:R-:W-:Y:S01]  /*3b80*/  SEL R49, R2.reuse, R49, !P4 ;  /* 0x0000003102317207 */ /* 0x040fe20006000000 */
[-C--:B------:R-:W-:Y:S01]  /*3b90*/  IMAD R56, R43, R46.reuse, RZ ;  /* 0x0000002e2b387224 */ /* 0x080fe200078e02ff */
[C---:B------:R-:W-:Y:S01]  /*3ba0*/  SEL R51, R2.reuse, R51, !P4 ;  /* 0x0000003302337207 */ /* 0x040fe20006000000 */
[-C--:B------:R-:W-:Y:S01]  /*3bb0*/  IMAD R58, R47, R46.reuse, RZ ;  /* 0x0000002e2f3a7224 */ /* 0x080fe200078e02ff */
[----:B------:R-:W-:Y:S01]  /*3bc0*/  SEL R44, R2, R55, !P4 ;  /* 0x00000037022c7207 */ /* 0x000fe20006000000 */
[----:B------:R-:W-:Y:S01]  /*3bd0*/  IMAD R55, R0, UR4, RZ ;  /* 0x0000000400377c24 */ /* 0x000fe2000f8e02ff */
[----:B------:R-:W-:Y:S01]  /*3be0*/  SEL R57, R2, R57, !P4 ;  /* 0x0000003902397207 */ /* 0x000fe20006000000 */
[-C--:B------:R-:W-:Y:S01]  /*3bf0*/  IMAD R0, R42, R46.reuse, RZ ;  /* 0x0000002e2a007224 */ /* 0x080fe200078e02ff */
[C---:B------:R-:W-:Y:S01]  /*3c00*/  SEL R59, R2.reuse, R59, !P4 ;  /* 0x0000003b023b7207 */ /* 0x040fe20006000000 */
[----:B------:R-:W-:Y:S01]  /*3c10*/  ULDC.64 UR4, c[0x0][0x210] ;  /* 0x0000840000047ab9 */ /* 0x000fe20000000a00 */
[C---:B------:R-:W-:Y:S01]  /*3c20*/  SEL R61, R2.reuse, R61, !P4 ;  /* 0x0000003d023d7207 */ /* 0x040fe20006000000 */
[-C--:B------:R-:W-:Y:S01]  /*3c30*/  IMAD R60, R49, R46.reuse, RZ ;  /* 0x0000002e313c7224 */ /* 0x080fe200078e02ff */
[C---:B------:R-:W-:Y:S01]  /*3c40*/  SEL R63, R2.reuse, R63, !P4 ;  /* 0x0000003f023f7207 */ /* 0x040fe20006000000 */
[-C--:B------:R-:W-:Y:S01]  /*3c50*/  IMAD R62, R51, R46.reuse, RZ ;  /* 0x0000002e333e7224 */ /* 0x080fe200078e02ff */
[----:B------:R-:W-:Y:S01]  /*3c60*/  SEL R65, R2, R65, !P4 ;  /* 0x0000004102417207 */ /* 0x000fe20006000000 */
[-C--:B------:R-:W-:Y:S01]  /*3c70*/  IMAD R64, R44, R46.reuse, RZ ;  /* 0x0000002e2c407224 */ /* 0x080fe200078e02ff */
[C---:B------:R-:W-:Y:S01]  /*3c80*/  SEL R67, R2.reuse, R67, !P4 ;  /* 0x0000004302437207 */ /* 0x040fe20006000000 */
        /* <DEDUP_REMOVED lines=25> */
[----:B------:R-:W-:Y:S01]  /*3e20*/  SEL R2, R2, R45, !P4 ;  /* 0x0000002d02027207 */ /* 0x000fe20006000000 */
[----:B------:R-:W-:Y:S01]  /*3e30*/  IMAD R83, R83, R46, RZ ;  /* 0x0000002e53537224 */ /* 0x000fe200078e02ff */
[----:B-1----:R-:W-:Y:S01]  /*3e40*/  LEA R161, P2, R4, R52, 0x1 ;  /* 0x0000003404a17211 */ /* 0x002fe200078408ff */
[----:B------:R-:W-:Y:S01]  /*3e50*/  IMAD R85, R85, R46, RZ ;  /* 0x0000002e55557224 */ /* 0x000fe200078e02ff */
[----:B------:R-:W-:Y:S01]  /*3e60*/  LEA R160, P3, R5, R52, 0x1 ;  /* 0x0000003405a07211 */ /* 0x000fe200078608ff */
[----:B------:R-:W-:Y:S01]  /*3e70*/  IMAD R87, R87, R46, RZ ;  /* 0x0000002e57577224 */ /* 0x000fe200078e02ff */
[----:B------:R-:W-:Y:S01]  /*3e80*/  LEA R159, P4, R6, R52, 0x1 ;  /* 0x00000034069f7211 */ /* 0x000fe200078808ff */
[----:B------:R-:W-:Y:S01]  /*3e90*/  IMAD R89, R89, R46, RZ ;  /* 0x0000002e59597224 */ /* 0x000fe200078e02ff */
[----:B------:R-:W-:Y:S01]  /*3ea0*/  LEA R158, P5, R7, R52, 0x1 ;  /* 0x00000034079e7211 */ /* 0x000fe200078a08ff */
[----:B------:R-:W-:Y:S01]  /*3eb0*/  IMAD R91, R91, R46, RZ ;  /* 0x0000002e5b5b7224 */ /* 0x000fe200078e02ff */
[----:B------:R-:W-:Y:S01]  /*3ec0*/  LEA R156, P1, R9, R52, 0x1 ;  /* 0x00000034099c7211 */ /* 0x000fe200078208ff */
[----:B------:R-:W-:Y:S01]  /*3ed0*/  IMAD R170, R2, R46, RZ ;  /* 0x0000002e02aa7224 */ /* 0x000fe200078e02ff */
[----:B------:R-:W-:-:S02]  /*3ee0*/  LEA.HI.X.SX32 R155, R4, R53, 0x1, P2 ;  /* 0x00000035049b7211 */ /* 0x000fc400010f0eff */
[-C--:B------:R-:W-:Y:S02]  /*3ef0*/  LEA.HI.X.SX32 R153, R5, R53.reuse, 0x1, P3 ;  /* 0x0000003505997211 */ /* 0x080fe400018f0eff */
[-C--:B------:R-:W-:Y:S02]  /*3f00*/  LEA.HI.X.SX32 R151, R6, R53.reuse, 0x1, P4 ;  /* 0x0000003506977211 */ /* 0x080fe400020f0eff */
[----:B------:R-:W-:Y:S02]  /*3f10*/  LEA.HI.X.SX32 R149, R7, R53, 0x1, P5 ;  /* 0x0000003507957211 */ /* 0x000fe400028f0eff */
[-C--:B------:R-:W-:Y:S02]  /*3f20*/  LEA R157, P6, R8, R52.reuse, 0x1 ;  /* 0x00000034089d7211 */ /* 0x080fe400078c08ff */
[-C--:B------:R-:W-:Y:S02]  /*3f30*/  LEA R154, P2, R10, R52.reuse, 0x1 ;  /* 0x000000340a9a7211 */ /* 0x080fe400078408ff */
[----:B------:R-:W-:-:S02]  /*3f40*/  LEA R152, P3, R11, R52, 0x1 ;  /* 0x000000340b987211 */ /* 0x000fc400078608ff */
[-C--:B------:R-:W-:Y:S02]  /*3f50*/  LEA R150, P4, R12, R52.reuse, 0x1 ;  /* 0x000000340c967211 */ /* 0x080fe400078808ff */
[-C--:B------:R-:W-:Y:S02]  /*3f60*/  LEA R148, P5, R13, R52.reuse, 0x1 ;  /* 0x000000340d947211 */ /* 0x080fe400078a08ff */
[-C--:B------:R-:W-:Y:S02]  /*3f70*/  LEA.HI.X.SX32 R145, R9, R53.reuse, 0x1, P1 ;  /* 0x0000003509917211 */ /* 0x080fe400008f0eff */
[-C--:B------:R-:W-:Y:S02]  /*3f80*/  LEA.HI.X.SX32 R147, R8, R53.reuse, 0x1, P6 ;  /* 0x0000003508937211 */ /* 0x080fe400030f0eff */
[----:B------:R-:W-:Y:S02]  /*3f90*/  LEA R144, P1, R15, R52, 0x1 ;  /* 0x000000340f907211 */ /* 0x000fe400078208ff */
        /* <DEDUP_REMOVED lines=45> */
[----:B------:R-:W-:Y:S02]  /*4270*/  LEA R194, P0, R55, UR4, 0x1 ;  /* 0x0000000437c27c11 */ /* 0x000fe4000f8008ff */
[-C--:B------:R-:W-:Y:S02]  /*4280*/  LEA.HI.X.SX32 R97, R33, R53.reuse, 0x1, P1 ;  /* 0x0000003521617211 */ /* 0x080fe400008f0eff */
[----:B------:R-:W-:Y:S02]  /*4290*/  LEA.HI.X.SX32 R99, R32, R53, 0x1, P6 ;  /* 0x0000003520637211 */ /* 0x000fe400030f0eff */
[----:B------:R-:W-:-:S02]  /*42a0*/  LEA R96, P1, R39, R52, 0x1 ;  /* 0x0000003427607211 */ /* 0x000fc400078208ff */
[-C--:B------:R-:W-:Y:S02]  /*42b0*/  LEA.HI.X.SX32 R95, R34, R53.reuse, 0x1, P2 ;  /* 0x00000035225f7211 */ /* 0x080fe400010f0eff */
[-C--:B------:R-:W-:Y:S02]  /*42c0*/  LEA.HI.X.SX32 R93, R35, R53.reuse, 0x1, P3 ;  /* 0x00000035235d7211 */ /* 0x080fe400018f0eff */
[-C--:B------:R-:W-:Y:S02]  /*42d0*/  LEA.HI.X.SX32 R51, R36, R53.reuse, 0x1, P4 ;  /* 0x0000003524337211 */ /* 0x080fe400020f0eff */
[----:B------:R-:W-:Y:S02]  /*42e0*/  LEA.HI.X.SX32 R49, R37, R53, 0x1, P5 ;  /* 0x0000003525317211 */ /* 0x000fe400028f0eff */
[-C--:B------:R-:W-:Y:S02]  /*42f0*/  LEA R98, P6, R38, R52.reuse, 0x1 ;  /* 0x0000003426627211 */ /* 0x080fe400078c08ff */
[----:B------:R-:W-:-:S02]  /*4300*/  LEA R94, P2, R40, R52, 0x1 ;  /* 0x00000034285e7211 */ /* 0x000fc400078408ff */
[-C--:B------:R-:W-:Y:S02]  /*4310*/  LEA R92, P3, R41, R52.reuse, 0x1 ;  /* 0x00000034295c7211 */ /* 0x080fe400078608ff */
[-C--:B------:R-:W-:Y:S02]  /*4320*/  LEA R50, P4, R0, R52.reuse, 0x1 ;  /* 0x0000003400327211 */ /* 0x080fe400078808ff */
[----:B------:R-:W-:Y:S02]  /*4330*/  LEA R48, P5, R56, R52, 0x1 ;  /* 0x0000003438307211 */ /* 0x000fe400078a08ff */
[----:B------:R-:W-:Y:S02]  /*4340*/  LEA.HI.X.SX32 R195, R55, UR5, 0x1, P0 ;  /* 0x0000000537c37c11 */ /* 0x000fe400080f0eff */
[----:B------:R-:W0:Y:S01]  /*4350*/  LDC R55, c[0x0][0x23c] ;  /* 0x00008f00ff377b82 */ /* 0x000e220000000800 */
[-C--:B------:R-:W-:Y:S02]  /*4360*/  LEA.HI.X.SX32 R45, R39, R53.reuse, 0x1, P1 ;  /* 0x00000035272d7211 */ /* 0x080fe400008f0eff */
[----:B------:R-:W-:-:S02]  /*4370*/  LEA.HI.X.SX32 R47, R38, R53, 0x1, P6 ;  /* 0x00000035262f7211 */ /* 0x000fc400030f0eff */
        /* <DEDUP_REMOVED lines=8> */
[-C--:B------:R-:W-:Y:S02]  /*4400*/  LEA R38, P4, R64, R52.reuse, 0x1 ;  /* 0x0000003440267211 */ /* 0x080fe400078808ff */
[----:B------:R-:W-:Y:S01]  /*4410*/  LEA R36, P5, R57, R52, 0x1 ;  /* 0x0000003439247211 */ /* 0x000fe200078a08ff */
[----:B0-----:R-:W-:Y:S01]  /*4420*/  IMAD.SHL.U32 R178, R55, 0x40, RZ ;  /* 0x0000004037b27824 */ /* 0x001fe200078e00ff */
        /* <DEDUP_REMOVED lines=11> */
[----:B------:R-:W-:Y:S02]  /*44e0*/  LEA R24, P5, R69, R52, 0x1 ;  /* 0x0000003445187211 */ /* 0x000fe400078a08ff */
[-C--:B------:R-:W-:Y:S02]  /*44f0*/  LEA.HI.X.SX32 R23, R59, R53.reuse, 0x1, P6 ;  /* 0x000000353b177211 */ /* 0x080fe400030f0eff */
[----:B------:R-:W-:-:S02]  /*4500*/  LEA.HI.X.SX32 R21, R61, R53, 0x1, P1 ;  /* 0x000000353d157211 */ /* 0x000fc400008f0eff */
[-C--:B------:R-:W-:Y:S02]  /*4510*/  LEA.HI.X.SX32 R19, R63, R53.reuse, 0x1, P2 ;  /* 0x000000353f137211 */ /* 0x080fe400010f0eff */
[-C--:B------:R-:W-:Y:S02]  /*4520*/  LEA.HI.X.SX32 R17, R65, R53.reuse, 0x1, P3 ;  /* 0x0000003541117211 */ /* 0x080fe400018f0eff */
[-C--:B------:R-:W-:Y:S02]  /*4530*/  LEA.HI.X.SX32 R15, R67, R53.reuse, 0x1, P4 ;  /* 0x00000035430f7211 */ /* 0x080fe400020f0eff */
[----:B------:R-:W-:Y:S02]  /*4540*/  LEA.HI.X.SX32 R13, R69, R53, 0x1, P5 ;  /* 0x00000035450d7211 */ /* 0x000fe400028f0eff */
[----:B------:R-:W-:Y:S02]  /*4550*/  CS2R R68, SRZ ;  /* 0x0000000000447805 */ /* 0x000fe4000001ff00 */
[----:B------:R-:W-:-:S02]  /*4560*/  LEA R22, P6, R71, R52, 0x1 ;  /* 0x0000003447167211 */ /* 0x000fc400078c08ff */
[-C--:B------:R-:W-:Y:S02]  /*4570*/  LEA R20, P1, R73, R52.reuse, 0x1 ;  /* 0x0000003449147211 */ /* 0x080fe400078208ff */
[-C--:B------:R-:W-:Y:S02]  /*4580*/  LEA R18, P2, R75, R52.reuse, 0x1 ;  /* 0x000000344b127211 */ /* 0x080fe400078408ff */
[-C--:B------:R-:W-:Y:S02]  /*4590*/  LEA R16, P3, R77, R52.reuse, 0x1 ;  /* 0x000000344d107211 */ /* 0x080fe400078608ff */
[-C--:B------:R-:W-:Y:S02]  /*45a0*/  LEA R14, P4, R79, R52.reuse, 0x1 ;  /* 0x000000344f0e7211 */ /* 0x080fe400078808ff */
[----:B------:R-:W-:Y:S02]  /*45b0*/  LEA R12, P5, R81, R52, 0x1 ;  /* 0x00000034510c7211 */ /* 0x000fe400078a08ff */
[----:B------:R-:W-:-:S02]  /*45c0*/  LEA.HI.X.SX32 R11, R71, R53, 0x1, P6 ;  /* 0x00000035470b7211 */ /* 0x000fc400030f0eff */
[----:B------:R-:W-:Y:S02]  /*45d0*/  CS2R R70, SRZ ;  /* 0x0000000000467805 */ /* 0x000fe4000001ff00 */
[-C--:B------:R-:W-:Y:S02]  /*45e0*/  LEA.HI.X.SX32 R9, R73, R53.reuse, 0x1, P1 ;  /* 0x0000003549097211 */ /* 0x080fe400008f0eff */
[----:B------:R-:W-:Y:S02]  /*45f0*/  CS2R R72, SRZ ;  /* 0x0000000000487805 */ /* 0x000fe4000001ff00 */
[-C--:B------:R-:W-:Y:S02]  /*4600*/  LEA.HI.X.SX32 R7, R75, R53.reuse, 0x1, P2 ;  /* 0x000000354b077211 */ /* 0x080fe400010f0eff */
[----:B------:R-:W-:Y:S02]  /*4610*/  CS2R R74, SRZ ;  /* 0x00000000004a7805 */ /* 0x000fe4000001ff00 */
[----:B------:R-:W-:-:S02]  /*4620*/  LEA.HI.X.SX32 R5, R77, R53, 0x1, P3 ;  /* 0x000000354d057211 */ /* 0x000fc400018f0eff */
[----:B------:R-:W-:Y:S02]  /*4630*/  CS2R R76, SRZ ;  /* 0x00000000004c7805 */ /* 0x000fe4000001ff00 */
[-C--:B------:R-:W-:Y:S02]  /*4640*/  LEA.HI.X.SX32 R3, R79, R53.reuse, 0x1, P4 ;  /* 0x000000354f037211 */ /* 0x080fe400020f0eff */
[----:B------:R-:W-:Y:S02]  /*4650*/  CS2R R78, SRZ ;  /* 0x00000000004e7805 */ /* 0x000fe4000001ff00 */
[----:B------:R-:W-:Y:S02]  /*4660*/  LEA.HI.X.SX32 R0, R81, R53, 0x1, P5 ;  /* 0x0000003551007211 */ /* 0x000fe400028f0eff */
[-C--:B------:R-:W-:Y:S02]  /*4670*/  LEA R10, P6, R83, R52.reuse, 0x1 ;  /* 0x00000034530a7211 */ /* 0x080fe400078c08ff */
[----:B------:R-:W-:-:S02]  /*4680*/  LEA R8, P1, R85, R52, 0x1 ;  /* 0x0000003455087211 */ /* 0x000fc400078208ff */
[-C--:B------:R-:W-:Y:S02]  /*4690*/  LEA R6, P2, R87, R52.reuse, 0x1 ;  /* 0x0000003457067211 */ /* 0x080fe400078408ff */
[-C--:B------:R-:W-:Y:S02]  /*46a0*/  LEA R4, P3, R89, R52.reuse, 0x1 ;  /* 0x0000003459047211 */ /* 0x080fe400078608ff */
[-C--:B------:R-:W-:Y:S02]  /*46b0*/  LEA R2, P4, R91, R52.reuse, 0x1 ;  /* 0x000000345b027211 */ /* 0x080fe400078808ff */
[----:B------:R-:W-:Y:S02]  /*46c0*/  LEA R169, P5, R170, R52, 0x1 ;  /* 0x00000034aaa97211 */ /* 0x000fe400078a08ff */
[----:B------:R-:W-:Y:S02]  /*46d0*/  LOP3.LUT R52, R54, 0x3f, RZ, 0xc0, !PT ;  /* 0x0000003f36347812 */ /* 0x000fe400078ec0ff */
[----:B------:R-:W-:-:S02]  /*46e0*/  LEA.HI.X.SX32 R168, R83, R53, 0x1, P6 ;  /* 0x0000003553a87211 */ /* 0x000fc400030f0eff */
[----:B------:R-:W-:Y:S01]  /*46f0*/  LEA.HI.X.SX32 R167, R85, R53, 0x1, P1 ;  /* 0x0000003555a77211 */ /* 0x000fe200008f0eff */
[----:B------:R-:W-:Y:S01]  /*4700*/  IMAD R52, R52, R55, RZ ;  /* 0x0000003734347224 */ /* 0x000fe200078e02ff */
[-C--:B------:R-:W-:Y:S02]  /*4710*/  LEA.HI.X.SX32 R166, R87, R53.reuse, 0x1, P2 ;  /* 0x0000003557a67211 */ /* 0x080fe400010f0eff */
[----:B------:R-:W-:Y:S02]  /*4720*/  CS2R R84, SRZ ;  /* 0x0000000000547805 */ /* 0x000fe4000001ff00 */
[-C--:B------:R-:W-:Y:S02]  /*4730*/  LEA.HI.X.SX32 R165, R89, R53.reuse, 0x1, P3 ;  /* 0x0000003559a57211 */ /* 0x080fe400018f0eff */
[----:B------:R-:W-:Y:S02]  /*4740*/  CS2R R86, SRZ ;  /* 0x0000000000567805 */ /* 0x000fe4000001ff00 */
[-C--:B------:R-:W-:Y:S01]  /*4750*/  LEA.HI.X.SX32 R164, R91, R53.reuse, 0x1, P4 ;  /* 0x000000355ba47211 */ /* 0x080fe200020f0eff */
[----:B------:R-:W-:Y:S01]  /*4760*/  IMAD.SHL.U32 R179, R52, 0x2, RZ ;  /* 0x0000000234b37824 */ /* 0x000fe200078e00ff */
[----:B------:R-:W-:-:S02]  /*4770*/  LEA.HI.X.SX32 R170, R170, R53, 0x1, P5 ;  /* 0x00000035aaaa7211 */ /* 0x000fc400028f0eff */
[----:B------:R-:W-:Y:S02]  /*4780*/  SHF.R.S32.HI R53, RZ, 0x1f, R52 ;  /* 0x0000001fff357819 */ /* 0x000fe40000011434 */
[----:B------:R-:W-:Y:S02]  /*4790*/  SHF.R.S32.HI R193, RZ, 0x6, R193 ;  /* 0x00000006ffc17819 */ /* 0x000fe400000114c1 */
[----:B------:R-:W-:-:S07]  /*47a0*/  SHF.L.U64.HI R180, R52, 0x1, R53 ;  /* 0x0000000134b47819 */ /* 0x000fce0000010235 */
.L_x_2:
[----:B------:R-:W0:Y:S01]  /*47b0*/  S2R R235, SR_TID.X ;  /* 0x0000000000eb7919 */ /* 0x000e220000002100 */
[----:B------:R-:W-:Y:S01]  /*47c0*/  PRMT R58, RZ, 0x7610, R58 ;  /* 0x00007610ff3a7816 */ /* 0x000fe2000000003a */
[----:B------:R-:W-:Y:S01]  /*47d0*/  IMAD.WIDE R54, R192, 0x2, R194 ;  /* 0x00000002c0367825 */ /* 0x000fe200078e02c2 */
[----:B------:R-:W-:Y:S02]  /*47e0*/  PRMT R246, RZ, 0x7610, R246 ;  /* 0x00007610fff67816 */ /* 0x000fe400000000f6 */
[----:B0-----:R-:W-:Y:S02]  /*47f0*/  SHF.R.U32.HI R59, RZ, 0x4, R235 ;  /* 0x00000004ff3b7819 */ /* 0x001fe400000116eb */
[----:B------:R-:W-:Y:S02]  /*4800*/  LEA.HI R52, R235, 0x3c, RZ, 0x1c ;  /* 0x0000003ceb347811 */ /* 0x000fe400078fe0ff */
[----:B------:R-:W-:Y:S02]  /*4810*/  SGXT.U32 R59, R59, 0x2 ;  /* 0x000000023b3b781a */ /* 0x000fe40000000000 */
[----:B------:R-:W-:Y:S01]  /*4820*/  ISETP.GE.AND P1, PT, R52, UR7, PT ;  /* 0x0000000734007c0c */ /* 0x000fe2000bf26270 */
[----:B------:R-:W-:Y:S01]  /*4830*/  IMAD.WIDE R52, R191, 0x2, R194 ;  /* 0x00000002bf347825 */ /* 0x000fe200078e02c2 */
[----:B------:R-:W-:-:S02]  /*4840*/  ISETP.GE.AND P0, PT, R59, UR7, PT ;  /* 0x000000073b007c0c */ /* 0x000fc4000bf06270 */
[C---:B------:R-:W-:Y:S02]  /*4850*/  LOP3.LUT R56, R59.reuse, 0x4, RZ, 0xfc, !PT ;  /* 0x000000043b387812 */ /* 0x040fe400078efcff */
[C---:B------:R-:W-:Y:S02]  /*4860*/  LOP3.LUT R57, R59.reuse, 0x8, RZ, 0xfc, !PT ;  /* 0x000000083b397812 */ /* 0x040fe400078efcff */
[----:B------:R-:W-:Y:S02]  /*4870*/  LOP3.LUT R60, R59, 0xc, RZ, 0xfc, !PT ;  /* 0x0000000c3b3c7812 */ /* 0x000fe400078efcff */
[----:B------:R-:W-:Y:S02]  /*4880*/  ISETP.GE.AND P6, PT, R57, UR7, PT ;  /* 0x0000000739007c0c */ /* 0x000fe4000bfc6270 */
[----:B------:R-:W-:Y:S01]  /*4890*/  LOP3.LUT R61, R59, 0x10, RZ, 0xfc, !PT ;  /* 0x000000103b3d7812 */ /* 0x000fe200078efcff */
[----:B------:R0:W2:Y:S04]  /*48a0*/  @!P1 LDG.E.U16 R246, desc[UR8][R54.64] ;  /* 0x0000000836f69981 */ /* 0x0000a8000c1e1500 */
[----:B------:R1:W3:Y:S01]  /*48b0*/  @!P0 LDG.E.U16 R58, desc[UR8][R52.64] ;  /* 0x00000008343a8981 */ /* 0x0002e2000c1e1500 */
[----:B------:R-:W-:-:S02]  /*48c0*/  ISETP.GE.AND P0, PT, R56, UR7, PT ;  /* 0x0000000738007c0c */ /* 0x000fc4000bf06270 */
[----:B------:R-:W-:Y:S02]  /*48d0*/  ISETP.GE.AND P1, PT, R60, UR7, PT ;  /* 0x000000073c007c0c */ /* 0x000fe4000bf26270 */
[----:B------:R-:W-:Y:S01]  /*48e0*/  ISETP.GE.AND P2, PT, R61, UR7, PT ;  /* 0x000000073d007c0c */ /* 0x000fe2000bf46270 */
[----:B0-----:R-:W-:Y:S01]  /*48f0*/  IMAD.WIDE R54, R175, 0x2, R194 ;  /* 0x00000002af367825 */ /* 0x001fe200078e02c2 */
[C---:B------:R-:W-:Y:S02]  /*4900*/  LOP3.LUT R60, R59.reuse, 0x18, RZ, 0xfc, !PT ;  /* 0x000000183b3c7812 */ /* 0x040fe400078efcff */
[----:B------:R-:W-:Y:S01]  /*4910*/  PRMT R57, RZ, 0x7610, R57 ;  /* 0x00007610ff397816 */ /* 0x000fe20000000039 */
[----:B-1----:R-:W-:Y:S01]  /*4920*/  IMAD.WIDE R52, R176, 0x2, R194 ;  /* 0x00000002b0347825 */ /* 0x002fe200078e02c2 */
[----:B------:R-:W-:Y:S02]  /*4930*/  PRMT R81, RZ, 0x7610, R81 ;  /* 0x00007610ff517816 */ /* 0x000fe40000000051 */
[----:B------:R-:W-:-:S02]  /*4940*/  LOP3.LUT R56, R59, 0x14, RZ, 0xfc, !PT ;  /* 0x000000143b387812 */ /* 0x000fc400078efcff */
[C---:B------:R-:W-:Y:S01]  /*4950*/  LOP3.LUT R61, R59.reuse, 0x1c, RZ, 0xfc, !PT ;  /* 0x0000001c3b3d7812 */ /* 0x040fe200078efcff */
[----:B------:R0:W4:Y:S01]  /*4960*/  @!P0 LDG.E.U16 R57, desc[UR8][R52.64] ;  /* 0x0000000834398981 */ /* 0x000122000c1e1500 */
[----:B------:R-:W-:Y:S02]  /*4970*/  ISETP.GE.AND P5, PT, R60, UR7, PT ;  /* 0x000000073c007c0c */ /* 0x000fe4000bfa6270 */
[----:B------:R-:W-:Y:S01]  /*4980*/  LOP3.LUT R60, R59, 0x20, RZ, 0xfc, !PT ;  /* 0x000000203b3c7812 */ /* 0x000fe200078efcff */
[----:B------:R1:W5:Y:S01]  /*4990*/  @!P6 LDG.E.U16 R81, desc[UR8][R54.64] ;  /* 0x000000083651e981 */ /* 0x000362000c1e1500 */
[----:B------:R-:W-:Y:S02]  /*49a0*/  ISETP.GE.AND P3, PT, R56, UR7, PT ;  /* 0x0000000738007c0c */ /* 0x000fe4000bf66270 */
[----:B------:R-:W-:Y:S02]  /*49b0*/  ISETP.GE.AND P4, PT, R61, UR7, PT ;  /* 0x000000073d007c0c */ /* 0x000fe4000bf86270 */
[----:B------:R-:W-:Y:S01]  /*49c0*/  PRMT R56, RZ, 0x7610, R56 ;  /* 0x00007610ff387816 */ /* 0x000fe20000000038 */
[----:B0-----:R-:W-:Y:S01]  /*49d0*/  IMAD.WIDE R52, R174, 0x2, R194 ;  /* 0x00000002ae347825 */ /* 0x001fe200078e02c2 */
[----:B------:R-:W-:-:S02]  /*49e0*/  PRMT R80, RZ, 0x7610, R80 ;  /* 0x00007610ff507816 */ /* 0x000fc40000000050 */
[----:B------:R-:W-:Y:S01]  /*49f0*/  ISETP.GE.AND P0, PT, R60, UR7, PT ;  /* 0x000000073c007c0c */ /* 0x000fe2000bf06270 */
[--C-:B-1----:R-:W-:Y:S01]  /*4a00*/  IMAD.WIDE R54, R173, 0x2, R194.reuse ;  /* 0x00000002ad367825 */ /* 0x102fe200078e02c2 */
[C---:B------:R-:W-:Y:S01]  /*4a10*/  LOP3.LUT R61, R59.reuse, 0x24, RZ, 0xfc, !PT ;  /* 0x000000243b3d7812 */ /* 0x040fe200078efcff */
[----:B------:R0:W2:Y:S01]  /*4a20*/  @!P1 LDG.E.U16 R56, desc[UR8][R52.64] ;  /* 0x0000000834389981 */ /* 0x0000a2000c1e1500 */
[----:B------:R-:W-:Y:S01]  /*4a30*/  LOP3.LUT R60, R59, 0x28, RZ, 0xfc, !PT ;  /* 0x000000283b3c7812 */ /* 0x000fe200078efcff */
[--C-:B------:R-:W-:Y:S01]  /*4a40*/  IMAD.WIDE R62, R183, 0x2, R194.reuse ;  /* 0x00000002b73e7825 */ /* 0x100fe200078e02c2 */
[----:B------:R-:W-:Y:S01]  /*4a50*/  ISETP.GE.AND P1, PT, R61, UR7, PT ;  /* 0x000000073d007c0c */ /* 0x000fe2000bf26270 */
[----:B------:R1:W4:Y:S01]  /*4a60*/  @!P2 LDG.E.U16 R80, desc[UR8][R54.64] ;  /* 0x000000083650a981 */ /* 0x000322000c1e1500 */
[----:B------:R-:W-:Y:S01]  /*4a70*/  ISETP.GE.AND P2, PT, R60, UR7, PT ;  /* 0x000000073c007c0c */ /* 0x000fe2000bf46270 */
[----:B------:R-:W-:Y:S01]  /*4a80*/  IMAD.WIDE R60, R182, 0x2, R194 ;  /* 0x00000002b63c7825 */ /* 0x000fe200078e02c2 */
[----:B------:R-:W-:-:S02]  /*4a90*/  PRMT R66, RZ, 0x7610, R66 ;  /* 0x00007610ff427816 */ /* 0x000fc40000000042 */
[----:B------:R-:W-:Y:S01]  /*4aa0*/  LOP3.LUT R64, R59, 0x2c, RZ, 0xfc, !PT ;  /* 0x0000002c3b407812 */ /* 0x000fe200078efcff */
[----:B0-----:R-:W-:Y:S01]  /*4ab0*/  IMAD.WIDE R52, R181, 0x2, R194 ;  /* 0x00000002b5347825 */ /* 0x001fe200078e02c2 */
[C---:B------:R-:W-:Y:S02]  /*4ac0*/  LOP3.LUT R65, R59.reuse, 0x30, RZ, 0xfc, !PT ;  /* 0x000000303b417812 */ /* 0x040fe400078efcff */
[C---:B------:R-:W-:Y:S01]  /*4ad0*/  LOP3.LUT R67, R59.reuse, 0x34, RZ, 0xfc, !PT ;  /* 0x000000343b437812 */ /* 0x040fe200078efcff */
[----:B------:R0:W2:Y:S01]  /*4ae0*/  @!P5 LDG.E.U16 R66, desc[UR8][R60.64] ;  /* 0x000000083c42d981 */ /* 0x0000a2000c1e1500 */
[----:B-1----:R-:W-:Y:S02]  /*4af0*/  PRMT R55, RZ, 0x7610, R55 ;  /* 0x00007610ff377816 */ /* 0x002fe40000000037 */
[----:B------:R-:W-:Y:S02]  /*4b00*/  PRMT R54, RZ, 0x7610, R54 ;  /* 0x00007610ff367816 */ /* 0x000fe40000000036 */
[----:B------:R-:W-:-:S02]  /*4b10*/  LOP3.LUT R59, R59, 0x38, RZ, 0xfc, !PT ;  /* 0x000000383b3b7812 */ /* 0x000fc400078efcff */
[----:B------:R1:W2:Y:S01]  /*4b20*/  @!P3 LDG.E.U16 R55, desc[UR8][R52.64] ;  /* 0x000000083437b981 */ /* 0x0002a2000c1e1500 */
[----:B------:R-:W-:Y:S02]  /*4b30*/  ISETP.GE.AND P3, PT, R64, UR7, PT ;  /* 0x0000000740007c0c */ /* 0x000fe4000bf66270 */
[----:B------:R-:W-:Y:S01]  /*4b40*/  ISETP.GE.AND P5, PT, R65, UR7, PT ;  /* 0x0000000741007c0c */ /* 0x000fe2000bfa6270 */
[----:B------:R1:W2:Y:S01]  /*4b50*/  @!P4 LDG.E.U16 R54, desc[UR8][R62.64] ;  /* 0x000000083e36c981 */ /* 0x0002a2000c1e1500 */
[----:B------:R-:W-:Y:S02]  /*4b60*/  ISETP.GE.AND P4, PT, R67, UR7, PT ;  /* 0x0000000743007c0c */ /* 0x000fe4000bf86270 */
[----:B------:R-:W-:Y:S01]  /*4b70*/  ISETP.GE.AND P6, PT, R59, UR7, PT ;  /* 0x000000073b007c0c */ /* 0x000fe2000bfc6270 */
[----:B------:R-:W-:Y:S01]  /*4b80*/  IMAD.WIDE R64, R186, 0x2, R194 ;  /* 0x00000002ba407825 */ /* 0x000fe200078e02c2 */
[----:B0-----:R-:W-:Y:S02]  /*4b90*/  PRMT R61, RZ, 0x7610, R61 ;  /* 0x00007610ff3d7816 */ /* 0x001fe4000000003d */
[----:B------:R-:W-:Y:S01]  /*4ba0*/  PRMT R249, RZ, 0x7610, R249 ;  /* 0x00007610fff97816 */ /* 0x000fe200000000f9 */
[----:B-1----:R-:W-:Y:S01]  /*4bb0*/  IMAD.WIDE R52, R184, 0x2, R194 ;  /* 0x00000002b8347825 */ /* 0x002fe200078e02c2 */
[----:B------:R-:W-:-:S03]  /*4bc0*/  PRMT R60, RZ, 0x7610, R60 ;  /* 0x00007610ff3c7816 */ /* 0x000fc6000000003c */
[----:B------:R-:W-:Y:S01]  /*4bd0*/  IMAD.WIDE R62, R185, 0x2, R194 ;  /* 0x00000002b93e7825 */ /* 0x000fe200078e02c2 */
[----:B------:R0:W2:Y:S01]  /*4be0*/  @!P0 LDG.E.U16 R61, desc[UR8][R52.64] ;  /* 0x00000008343d8981 */ /* 0x0000a2000c1e1500 */
[----:B------:R-:W-:Y:S02]  /*4bf0*/  PRMT R248, RZ, 0x7610, R248 ;  /* 0x00007610fff87816 */ /* 0x000fe400000000f8 */
[----:B------:R-:W-:Y:S01]  /*4c00*/  PRMT R59, RZ, 0x7610, R59 ;  /* 0x00007610ff3b7816 */ /* 0x000fe2000000003b */
[----:B------:R1:W2:Y:S01]  /*4c10*/  @!P1 LDG.E.U16 R249, desc[UR8][R62.64] ;  /* 0x000000083ef99981 */ /* 0x0002a2000c1e1500 */
[----:B------:R-:W-:Y:S01]  /*4c20*/  PRMT R247, RZ, 0x7610, R247 ;  /* 0x00007610fff77816 */ /* 0x000fe200000000f7 */
[----:B------:R-:W-:Y:S01]  /*4c30*/  IMAD.WIDE R82, R190, 0x2, R194 ;  /* 0x00000002be527825 */ /* 0x000fe200078e02c2 */
[----:B------:R-:W-:Y:S01]  /*4c40*/  PRMT R230, RZ, 0x7610, R230 ;  /* 0x00007610ffe67816 */ /* 0x000fe200000000e6 */
[----:B------:R1:W2:Y:S02]  /*4c50*/  @!P2 LDG.E.U16 R60, desc[UR8][R64.64] ;  /* 0x00000008403ca981 */ /* 0x0002a4000c1e1500 */
[----:B0-----:R-:W-:-:S03]  /*4c60*/  IMAD.WIDE R52, R187, 0x2, R194 ;  /* 0x00000002bb347825 */ /* 0x001fc600078e02c2 */
[----:B------:R-:W2:Y:S01]  /*4c70*/  @!P6 LDG.E.U16 R230, desc[UR8][R82.64] ;  /* 0x0000000852e6e981 */ /* 0x000ea2000c1e1500 */
[----:B-1----:R-:W-:-:S03]  /*4c80*/  IMAD.WIDE R62, R188, 0x2, R194 ;  /* 0x00000002bc3e7825 */ /* 0x002fc600078e02c2 */
[----:B------:R0:W2:Y:S01]  /*4c90*/  @!P3 LDG.E.U16 R248, desc[UR8][R52.64] ;  /* 0x0000000834f8b981 */ /* 0x0000a2000c1e1500 */
[----:B------:R-:W-:-:S03]  /*4ca0*/  IMAD.WIDE R64, R189, 0x2, R194 ;  /* 0x00000002bd407825 */ /* 0x000fc600078e02c2 */
[----:B------:R1:W2:Y:S04]  /*4cb0*/  @!P5 LDG.E.U16 R59, desc[UR8][R62.64] ;  /* 0x000000083e3bd981 */ /* 0x0002a8000c1e1500 */
[----:B------:R1:W2:Y:S01]  /*4cc0*/  @!P4 LDG.E.U16 R247, desc[UR8][R64.64] ;  /* 0x0000000840f7c981 */ /* 0x0002a2000c1e1500 */
[----:B------:R-:W-:-:S04]  /*4cd0*/  LOP3.LUT R235, R235, 0x3f, RZ, 0xc0, !PT ;  /* 0x0000003febeb7812 */ /* 0x000fc800078ec0ff */
[----:B------:R-:W-:Y:S02]  /*4ce0*/  ISETP.GE.AND P0, PT, R235, UR7, PT ;  /* 0x00000007eb007c0c */ /* 0x000fe4000bf06270 */
[-C--:B------:R-:W-:Y:S02]  /*4cf0*/  IADD3 RZ, P1, R116, R179.reuse, RZ ;  /* 0x000000b374ff7210 */ /* 0x080fe40007f3e0ff */
[-C--:B------:R-:W-:Y:S01]  /*4d00*/  IADD3 RZ, P2, R114, R179.reuse, RZ ;  /* 0x000000b372ff7210 */ /* 0x080fe20007f5e0ff */
[----:B0-----:R-:W-:Y:S01]  /*4d10*/  IMAD.IADD R52, R116, 0x1, R179 ;  /* 0x0000000174347824 */ /* 0x001fe200078e02b3 */
[----:B------:R-:W-:Y:S01]  /*4d20*/  PRMT R90, RZ, 0x7610, R90 ;  /* 0x00007610ff5a7816 */ /* 0x000fe2000000005a */
[--C-:B------:R-:W-:Y:S01]  /*4d30*/  IMAD.X R53, R105, 0x1, R180.reuse, P1 ;  /* 0x0000000169357824 */ /* 0x100fe200008e06b4 */
[----:B------:R-:W-:Y:S01]  /*4d40*/  BAR.SYNC.DEFER_BLOCKING 0x0 ;  /* 0x0000000000007b1d */ /* 0x000fe20000010000 */
[----:B------:R-:W-:Y:S01]  /*4d50*/  IADD3 RZ, P1, R120, R179, RZ ;  /* 0x000000b378ff7210 */ /* 0x000fe20007f3e0ff */
[----:B-1----:R-:W-:Y:S01]  /*4d60*/  IMAD.X R63, R103, 0x1, R180, P2 ;  /* 0x00000001673f7824 */ /* 0x002fe200010e06b4 */
[----:B------:R-:W-:-:S02]  /*4d70*/  PRMT R204, RZ, 0x7610, R204 ;  /* 0x00007610ffcc7816 */ /* 0x000fc400000000cc */
[-C--:B------:R-:W-:Y:S02]  /*4d80*/  IADD3 R62, R114, R179.reuse, RZ ;  /* 0x000000b3723e7210 */ /* 0x080fe40007ffe0ff */
[-C--:B------:R-:W-:Y:S02]  /*4d90*/  IADD3 RZ, P2, R118, R179.reuse, RZ ;  /* 0x000000b376ff7210 */ /* 0x080fe40007f5e0ff */
[----:B------:R-:W-:Y:S02]  /*4da0*/  PRMT R245, RZ, 0x7610, R245 ;  /* 0x00007610fff57816 */ /* 0x000fe400000000f5 */
[----:B------:R-:W-:Y:S02]  /*4db0*/  PRMT R65, RZ, 0x7610, R65 ;  /* 0x00007610ff417816 */ /* 0x000fe40000000041 */
[----:B------:R-:W-:Y:S02]  /*4dc0*/  PRMT R228, RZ, 0x7610, R228 ;  /* 0x00007610ffe47816 */ /* 0x000fe400000000e4 */
[----:B------:R-:W-:Y:S01]  /*4dd0*/  PRMT R236, RZ, 0x7610, R236 ;  /* 0x00007610ffec7816 */ /* 0x000fe200000000ec */
[----:B------:R0:W2:Y:S04]  /*4de0*/  @!P0 LDG.E.U16 R90, desc[UR8][R52.64] ;  /* 0x00000008345a8981 */ /* 0x0000a8000c1e1500 */
[----:B------:R1:W2:Y:S01]  /*4df0*/  @!P0 LDG.E.U16 R204, desc[UR8][R62.64] ;  /* 0x000000083ecc8981 */ /* 0x0002a2000c1e1500 */
[-C--:B0-----:R-:W-:Y:S01]  /*4e00*/  IADD3 R52, R120, R179.reuse, RZ ;  /* 0x000000b378347210 */ /* 0x081fe20007ffe0ff */
[----:B------:R-:W-:Y:S01]  /*4e10*/  IMAD.X R53, R109, 0x1, R180, P1 ;  /* 0x000000016d357824 */ /* 0x000fe200008e06b4 */
[----:B------:R-:W-:Y:S01]  /*4e20*/  IADD3 RZ, P1, R124, R179, RZ ;  /* 0x000000b37cff7210 */ /* 0x000fe20007f3e0ff */
[----:B-1----:R-:W-:-:S02]  /*4e30*/  IMAD.IADD R62, R118, 0x1, R179 ;  /* 0x00000001763e7824 */ /* 0x002fc400078e02b3 */
[----:B------:R-:W-:Y:S01]  /*4e40*/  IMAD.X R63, R107, 0x1, R180, P2 ;  /* 0x000000016b3f7824 */ /* 0x000fe200010e06b4 */
[----:B------:R-:W-:Y:S01]  /*4e50*/  IADD3 RZ, P2, R122, R179, RZ ;  /* 0x000000b37aff7210 */ /* 0x000fe20007f5e0ff */
[----:B------:R0:W2:Y:S01]  /*4e60*/  @!P0 LDG.E.U16 R245, desc[UR8][R52.64] ;  /* 0x0000000834f58981 */ /* 0x0000a2000c1e1500 */
[----:B------:R-:W-:-:S03]  /*4e70*/  PRMT R212, RZ, 0x7610, R212 ;  /* 0x00007610ffd47816 */ /* 0x000fc600000000d4 */
[----:B------:R1:W2:Y:S01]  /*4e80*/  @!P0 LDG.E.U16 R65, desc[UR8][R62.64] ;  /* 0x000000083e418981 */ /* 0x0002a2000c1e1500 */
[--C-:B0-----:R-:W-:Y:S02]  /*4e90*/  IMAD.IADD R52, R124, 0x1, R179.reuse ;  /* 0x000000017c347824 */ /* 0x101fe400078e02b3 */
[--C-:B------:R-:W-:Y:S01]  /*4ea0*/  IMAD.X R53, R113, 0x1, R180.reuse, P1 ;  /* 0x0000000171357824 */ /* 0x100fe200008e06b4 */
[-C--:B------:R-:W-:Y:S01]  /*4eb0*/  IADD3 RZ, P1, R128, R179.reuse, RZ ;  /* 0x000000b380ff7210 */ /* 0x080fe20007f3e0ff */
[----:B-1----:R-:W-:Y:S02]  /*4ec0*/  IMAD.IADD R62, R122, 0x1, R179 ;  /* 0x000000017a3e7824 */ /* 0x002fe400078e02b3 */
[----:B------:R-:W-:Y:S01]  /*4ed0*/  IMAD.X R63, R111, 0x1, R180, P2 ;  /* 0x000000016f3f7824 */ /* 0x000fe200010e06b4 */
[----:B------:R-:W-:Y:S01]  /*4ee0*/  IADD3 RZ, P2, R126, R179, RZ ;  /* 0x000000b37eff7210 */ /* 0x000fe20007f5e0ff */
[----:B------:R0:W2:Y:S01]  /*4ef0*/  @!P0 LDG.E.U16 R228, desc[UR8][R52.64] ;  /* 0x0000000834e48981 */ /* 0x0000a2000c1e1500 */
[----:B------:R-:W-:-:S03]  /*4f00*/  PRMT R220, RZ, 0x7610, R220 ;  /* 0x00007610ffdc7816 */ /* 0x000fc600000000dc */
[----:B------:R1:W2:Y:S01]  /*4f10*/  @!P0 LDG.E.U16 R236, desc[UR8][R62.64] ;  /* 0x000000083eec8981 */ /* 0x0002a2000c1e1500 */
[----:B------:R-:W-:Y:S01]  /*4f20*/  PRMT R89, RZ, 0x7610, R89 ;  /* 0x00007610ff597816 */ /* 0x000fe20000000059 */
[----:B0-----:R-:W-:Y:S02]  /*4f30*/  IMAD.IADD R52, R128, 0x1, R179 ;  /* 0x0000000180347824 */ /* 0x001fe400078e02b3 */
[--C-:B------:R-:W-:Y:S01]  /*4f40*/  IMAD.X R53, R117, 0x1, R180.reuse, P1 ;  /* 0x0000000175357824 */ /* 0x100fe200008e06b4 */
[-C--:B------:R-:W-:Y:S01]  /*4f50*/  IADD3 RZ, P1, R132, R179.reuse, RZ ;  /* 0x000000b384ff7210 */ /* 0x080fe20007f3e0ff */
[----:B-1----:R-:W-:Y:S01]  /*4f60*/  IMAD.X R63, R115, 0x1, R180, P2 ;  /* 0x00000001733f7824 */ /* 0x002fe200010e06b4 */
[-C--:B------:R-:W-:Y:S02]  /*4f70*/  IADD3 R62, R126, R179.reuse, RZ ;  /* 0x000000b37e3e7210 */ /* 0x080fe40007ffe0ff */
[----:B------:R-:W-:Y:S01]  /*4f80*/  IADD3 RZ, P2, R130, R179, RZ ;  /* 0x000000b382ff7210 */ /* 0x000fe20007f5e0ff */
[----:B------:R0:W2:Y:S01]  /*4f90*/  @!P0 LDG.E.U16 R212, desc[UR8][R52.64] ;  /* 0x0000000834d48981 */ /* 0x0000a2000c1e1500 */
[----:B------:R-:W-:-:S03]  /*4fa0*/  PRMT R203, RZ, 0x7610, R203 ;  /* 0x00007610ffcb7816 */ /* 0x000fc600000000cb */
[----:B------:R1:W2:Y:S01]  /*4fb0*/  @!P0 LDG.E.U16 R220, desc[UR8][R62.64] ;  /* 0x000000083edc8981 */ /* 0x0002a2000c1e1500 */
[----:B------:R-:W-:Y:S02]  /*4fc0*/  PRMT R244, RZ, 0x7610, R244 ;  /* 0x00007610fff47816 */ /* 0x000fe400000000f4 */
[-C--:B0-----:R-:W-:Y:S01]  /*4fd0*/  IADD3 R52, R132, R179.reuse, RZ ;  /* 0x000000b384347210 */ /* 0x081fe20007ffe0ff */
        /* <DEDUP_REMOVED lines=44> */
[CC--:B------:R-:W-:Y:S01]  /*52a0*/  IADD3 RZ, P2, R150.reuse, R179.reuse, RZ ;  /* 0x000000b396ff7210 */ /* 0x0c0fe20007f5e0ff */
[----:B------:R0:W2:Y:S01]  /*52b0*/  @!P0 LDG.E.U16 R88, desc[UR8][R52.64] ;  /* 0x0000000834588981 */ /* 0x0000a2000c1e1500 */
[----:B------:R-:W-:-:S03]  /*52c0*/  IADD3 R196, R150, R179, RZ ;  /* 0x000000b396c47210 */ /* 0x000fc60007ffe0ff */
[----:B------:R1:W2:Y:S01]  /*52d0*/  @!P0 LDG.E.U16 R202, desc[UR8][R62.64] ;  /* 0x000000083eca8981 */ /* 0x0002a2000c1e1500 */
[--C-:B------:R-:W-:Y:S02]  /*52e0*/  IMAD.X R197, R139, 0x1, R180.reuse, P2 ;  /* 0x000000018bc57824 */ /* 0x100fe400010e06b4 */
[----:B0-----:R-:W-:Y:S02]  /*52f0*/  IMAD.IADD R52, R152, 0x1, R179 ;  /* 0x0000000198347824 */ /* 0x001fe400078e02b3 */
[----:B------:R-:W-:Y:S01]  /*5300*/  IMAD.X R53, R141, 0x1, R180, P1 ;  /* 0x000000018d357824 */ /* 0x000fe200008e06b4 */
[-C--:B------:R-:W-:Y:S02]  /*5310*/  IADD3 RZ, P1, R156, R179.reuse, RZ ;  /* 0x000000b39cff7210 */ /* 0x080fe40007f3e0ff */
[----:B-1----:R-:W-:Y:S02]  /*5320*/  PRMT R63, RZ, 0x7610, R63 ;  /* 0x00007610ff3f7816 */ /* 0x002fe4000000003f */
[----:B------:R-:W-:Y:S01]  /*5330*/  IADD3 RZ, P2, R154, R179, RZ ;  /* 0x000000b39aff7210 */ /* 0x000fe20007f5e0ff */
[----:B------:R0:W2:Y:S01]  /*5340*/  @!P0 LDG.E.U16 R243, desc[UR8][R52.64] ;  /* 0x0000000834f38981 */ /* 0x0000a2000c1e1500 */
[----:B------:R-:W-:-:S02]  /*5350*/  PRMT R226, RZ, 0x7610, R226 ;  /* 0x00007610ffe27816 */ /* 0x000fc400000000e2 */
[----:B------:R-:W-:Y:S01]  /*5360*/  PRMT R234, RZ, 0x7610, R234 ;  /* 0x00007610ffea7816 */ /* 0x000fe200000000ea */
        /* <DEDUP_REMOVED lines=18> */
[----:B------:R-:W-:-:S02]  /*5490*/  PRMT R83, RZ, 0x7610, R83 ;  /* 0x00007610ff537816 */ /* 0x000fc40000000053 */
[----:B------:R-:W-:Y:S01]  /*54a0*/  PRMT R201, RZ, 0x7610, R201 ;  /* 0x00007610ffc97816 */ /* 0x000fe200000000c9 */
[----:B------:R1:W2:Y:S01]  /*54b0*/  @!P0 LDG.E.U16 R218, desc[UR8][R196.64] ;  /* 0x00000008c4da8981 */ /* 0x0002a2000c1e1500 */
[--C-:B0-----:R-:W-:Y:S01]  /*54c0*/  IMAD.X R53, R153, 0x1, R180.reuse, P1 ;  /* 0x0000000199357824 */ /* 0x101fe200008e06b4 */
[-C--:B------:R-:W-:Y:S01]  /*54d0*/  IADD3 RZ, P1, R161, R179.reuse, RZ ;  /* 0x000000b3a1ff7210 */ /* 0x080fe20007f3e0ff */
[----:B------:R-:W-:Y:S01]  /*54e0*/  IMAD.IADD R52, R160, 0x1, R179 ;  /* 0x00000001a0347824 */ /* 0x000fe200078e02b3 */
[----:B-1----:R-:W-:Y:S01]  /*54f0*/  IADD3 R196, R159, R179, RZ ;  /* 0x000000b39fc47210 */ /* 0x002fe20007ffe0ff */
[----:B------:R-:W-:Y:S01]  /*5500*/  IMAD.X R197, R151, 0x1, R180, P2 ;  /* 0x0000000197c57824 */ /* 0x000fe200010e06b4 */
[----:B------:R-:W-:Y:S02]  /*5510*/  PRMT R62, RZ, 0x7610, R62 ;  /* 0x00007610ff3e7816 */ /* 0x000fe4000000003e */
[----:B------:R0:W2:Y:S01]  /*5520*/  @!P0 LDG.E.U16 R83, desc[UR8][R52.64] ;  /* 0x0000000834538981 */ /* 0x0000a2000c1e1500 */
[----:B------:R-:W-:-:S02]  /*5530*/  IMAD.X R199, R155, 0x1, R180, P1 ;  /* 0x000000019bc77824 */ /* 0x000fc400008e06b4 */
[----:B------:R-:W-:Y:S01]  /*5540*/  IMAD.IADD R198, R161, 0x1, R179 ;  /* 0x00000001a1c67824 */ /* 0x000fe200078e02b3 */
[----:B------:R1:W2:Y:S01]  /*5550*/  @!P0 LDG.E.U16 R201, desc[UR8][R196.64] ;  /* 0x00000008c4c98981 */ /* 0x0002a2000c1e1500 */
[----:B------:R-:W-:Y:S02]  /*5560*/  PRMT R241, RZ, 0x7610, R241 ;  /* 0x00007610fff17816 */ /* 0x000fe400000000f1 */
[----:B------:R-:W-:Y:S01]  /*5570*/  PRMT R242, RZ, 0x7610, R242 ;  /* 0x00007610fff27816 */ /* 0x000fe200000000f2 */
[----:B------:R3:W2:Y:S01]  /*5580*/  @!P0 LDG.E.U16 R62, desc[UR8][R198.64] ;  /* 0x00000008c63e8981 */ /* 0x0006a2000c1e1500 */
[-C--:B0-----:R-:W-:Y:S02]  /*5590*/  IADD3 R52, P1, R16, R179.reuse, RZ ;  /* 0x000000b310347210 */ /* 0x081fe40007f3e0ff */
[----:B-1----:R-:W-:-:S03]  /*55a0*/  IADD3 R196, P2, R169, R179, RZ ;  /* 0x000000b3a9c47210 */ /* 0x002fc60007f5e0ff */
[----:B------:R-:W-:Y:S01]  /*55b0*/  IMAD.X R53, R5, 0x1, R180, P1 ;  /* 0x0000000105357824 */ /* 0x000fe200008e06b4 */
[----:B---3--:R-:W-:Y:S02]  /*55c0*/  IADD3 R198, P1, R32, R179, RZ ;  /* 0x000000b320c67210 */ /* 0x008fe40007f3e0ff */
[----:B------:R-:W-:Y:S02]  /*55d0*/  IADD3.X R197, R170, R180, RZ, P2, !PT ;  /* 0x000000b4aac57210 */ /* 0x000fe400017fe4ff */
[----:B------:R0:W3:Y:S01]  /*55e0*/  @!P0 LDG.E.U16 R241, desc[UR8][R52.64] ;  /* 0x0000000834f18981 */ /* 0x0000e2000c1e1500 */
[----:B------:R-:W-:Y:S01]  /*55f0*/  PRMT R240, RZ, 0x7610, R240 ;  /* 0x00007610fff07816 */ /* 0x000fe200000000f0 */
[----:B------:R-:W-:Y:S02]  /*5600*/  IMAD.X R199, R21, 0x1, R180, P1 ;  /* 0x0000000115c77824 */ /* 0x000fe400008e06b4 */
[----:B------:R1:W3:Y:S01]  /*5610*/  @!P0 LDG.E.U16 R242, desc[UR8][R196.64] ;  /* 0x00000008c4f28981 */ /* 0x0002e2000c1e1500 */
[----:B------:R-:W-:-:S02]  /*5620*/  PRMT R239, RZ, 0x7610, R239 ;  /* 0x00007610ffef7816 */ /* 0x000fc400000000ef */
[----:B------:R-:W-:Y:S01]  /*5630*/  PRMT R237, RZ, 0x7610, R237 ;  /* 0x00007610ffed7816 */ /* 0x000fe200000000ed */
[----:B------:R5:W3:Y:S01]  /*5640*/  @!P0 LDG.E.U16 R240, desc[UR8][R198.64] ;  /* 0x00000008c6f08981 */ /* 0x000ae2000c1e1500 */
[-C--:B0-----:R-:W-:Y:S02]  /*5650*/  IADD3 R52, P1, R104, R179.reuse, RZ ;  /* 0x000000b368347210 */ /* 0x081fe40007f3e0ff */
[----:B-1----:R-:W-:-:S03]  /*5660*/  IADD3 R196, P2, R48, R179, RZ ;  /* 0x000000b330c47210 */ /* 0x002fc60007f5e0ff */
[--C-:B------:R-:W-:Y:S01]  /*5670*/  IMAD.X R53, R93, 0x1, R180.reuse, P1 ;  /* 0x000000015d357824 */ /* 0x100fe200008e06b4 */
[----:B-----5:R-:W-:Y:S01]  /*5680*/  IADD3 R198, P1, R2, R179, RZ ;  /* 0x000000b302c67210 */ /* 0x020fe20007f3e0ff */
[--C-:B------:R-:W-:Y:S01]  /*5690*/  IMAD.X R197, R37, 0x1, R180.reuse, P2 ;  /* 0x0000000125c57824 */ /* 0x100fe200010e06b4 */
[----:B------:R-:W-:Y:S02]  /*56a0*/  PRMT R233, RZ, 0x7610, R233 ;  /* 0x00007610ffe97816 */ /* 0x000fe400000000e9 */
[----:B------:R0:W5:Y:S01]  /*56b0*/  @!P0 LDG.E.U16 R237, desc[UR8][R52.64] ;  /* 0x0000000834ed8981 */ /* 0x000162000c1e1500 */
[----:B------:R-:W-:-:S03]  /*56c0*/  IMAD.X R199, R164, 0x1, R180, P1 ;  /* 0x00000001a4c77824 */ /* 0x000fc600008e06b4 */
[----:B------:R1:W5:Y:S01]  /*56d0*/  @!P0 LDG.E.U16 R239, desc[UR8][R196.64] ;  /* 0x00000008c4ef8981 */ /* 0x000362000c1e1500 */
[----:B------:R-:W-:-:S03]  /*56e0*/  PRMT R232, RZ, 0x7610, R232 ;  /* 0x00007610ffe87816 */ /* 0x000fc600000000e8 */
[----:B------:R4:W5:Y:S01]  /*56f0*/  @!P0 LDG.E.U16 R233, desc[UR8][R198.64] ;  /* 0x00000008c6e98981 */ /* 0x000962000c1e1500 */
[-C--:B0-----:R-:W-:Y:S02]  /*5700*/  IADD3 R52, P1, R34, R179.reuse, RZ ;  /* 0x000000b322347210 */ /* 0x081fe40007f3e0ff */
[----:B-1----:R-:W-:-:S03]  /*5710*/  IADD3 R196, P2, R18, R179, RZ ;  /* 0x000000b312c47210 */ /* 0x002fc60007f5e0ff */
[----:B------:R-:W-:Y:S01]  /*5720*/  IMAD.X R53, R23, 0x1, R180, P1 ;  /* 0x0000000117357824 */ /* 0x000fe200008e06b4 */
[----:B------:R-:W-:Y:S02]  /*5730*/  IADD3.X R197, R7, R180, RZ, P2, !PT ;  /* 0x000000b407c57210 */ /* 0x000fe400017fe4ff */
[----:B----4-:R-:W-:Y:S02]  /*5740*/  IADD3 R198, P2, R50, R179, RZ ;  /* 0x000000b332c67210 */ /* 0x010fe40007f5e0ff */
[----:B------:R0:W4:Y:S01]  /*5750*/  @!P0 LDG.E.U16 R232, desc[UR8][R52.64] ;  /* 0x0000000834e88981 */ /* 0x000122000c1e1500 */
[----:B------:R-:W-:Y:S02]  /*5760*/  PRMT R222, RZ, 0x7610, R222 ;  /* 0x00007610ffde7816 */ /* 0x000fe400000000de */
[----:B------:R-:W-:Y:S01]  /*5770*/  IMAD.X R199, R39, 0x1, R180, P2 ;  /* 0x0000000127c77824 */ /* 0x000fe200010e06b4 */
[----:B------:R-:W-:-:S03]  /*5780*/  PRMT R231, RZ, 0x7610, R231 ;  /* 0x00007610ffe77816 */ /* 0x000fc600000000e7 */
[----:B------:R1:W4:Y:S01]  /*5790*/  @!P0 LDG.E.U16 R222, desc[UR8][R196.64] ;  /* 0x00000008c4de8981 */ /* 0x000322000c1e1500 */
[----:B0-----:R-:W-:-:S03]  /*57a0*/  IADD3 R52, P2, R36, R179, RZ ;  /* 0x000000b324347210 */ /* 0x001fc60007f5e0ff */
[----:B------:R0:W4:Y:S01]  /*57b0*/  @!P0 LDG.E.U16 R231, desc[UR8][R198.64] ;  /* 0x00000008c6e78981 */ /* 0x000122000c1e1500 */
[----:B------:R-:W-:Y:S01]  /*57c0*/  PRMT R225, RZ, 0x7610, R225 ;  /* 0x00007610ffe17816 */ /* 0x000fe200000000e1 */
[--C-:B------:R-:W-:Y:S01]  /*57d0*/  IMAD.X R53, R25, 0x1, R180.reuse, P2 ;  /* 0x0000000119357824 */ /* 0x100fe200010e06b4 */
[-C--:B-1----:R-:W-:Y:S02]  /*57e0*/  IADD3 R196, P1, R106, R179.reuse, RZ ;  /* 0x000000b36ac47210 */ /* 0x082fe40007f3e0ff */
[----:B------:R-:W-:Y:S02]  /*57f0*/  PRMT R229, RZ, 0x7610, R229 ;  /* 0x00007610ffe57816 */ /* 0x000fe400000000e5 */
[----:B------:R1:W4:Y:S01]  /*5800*/  @!P0 LDG.E.U16 R225, desc[UR8][R52.64] ;  /* 0x0000000834e18981 */ /* 0x000322000c1e1500 */
[----:B------:R-:W-:Y:S01]  /*5810*/  IMAD.X R197, R95, 0x1, R180, P1 ;  /* 0x000000015fc57824 */ /* 0x000fe200008e06b4 */
[----:B0-----:R-:W-:Y:S02]  /*5820*/  IADD3 R198, P1, R20, R179, RZ ;  /* 0x000000b314c67210 */ /* 0x001fe40007f3e0ff */
[----:B------:R-:W-:-:S02]  /*5830*/  PRMT R224, RZ, 0x7610, R224 ;  /* 0x00007610ffe07816 */ /* 0x000fc400000000e0 */
[----:B------:R0:W4:Y:S01]  /*5840*/  @!P0 LDG.E.U16 R229, desc[UR8][R196.64] ;  /* 0x00000008c4e58981 */ /* 0x000122000c1e1500 */
[----:B-1----:R-:W-:Y:S01]  /*5850*/  IADD3 R52, P2, R4, R179, RZ ;  /* 0x000000b304347210 */ /* 0x002fe20007f5e0ff */
[----:B------:R-:W-:-:S03]  /*5860*/  IMAD.X R199, R9, 0x1, R180, P1 ;  /* 0x0000000109c77824 */ /* 0x000fc600008e06b4 */
[----:B------:R-:W-:Y:S02]  /*5870*/  IADD3.X R53, R165, R180, RZ, P2, !PT ;  /* 0x000000b4a5357210 */ /* 0x000fe400017fe4ff */
[----:B0-----:R-:W-:Y:S02]  /*5880*/  IADD3 R196, P1, R92, R179, RZ ;  /* 0x000000b35cc47210 */ /* 0x001fe40007f3e0ff */
[----:B------:R-:W-:Y:S01]  /*5890*/  PRMT R223, RZ, 0x7610, R223 ;  /* 0x00007610ffdf7816 */ /* 0x000fe200000000df */
[----:B------:R0:W4:Y:S02]  /*58a0*/  @!P0 LDG.E.U16 R224, desc[UR8][R52.64] ;  /* 0x0000000834e08981 */ /* 0x000124000c1e1500 */
[----:B------:R-:W-:Y:S01]  /*58b0*/  IMAD.X R197, R41, 0x1, R180, P1 ;  /* 0x0000000129c57824 */ /* 0x000fe200008e06b4 */
[----:B------:R-:W-:-:S04]  /*58c0*/  PRMT R221, RZ, 0x7610, R221 ;  /* 0x00007610ffdd7816 */ /* 0x000fc800000000dd */
[----:B------:R1:W4:Y:S01]  /*58d0*/  @!P0 LDG.E.U16 R223, desc[UR8][R196.64] ;  /* 0x00000008c4df8981 */ /* 0x000322000c1e1500 */
[----:B0-----:R-:W-:-:S05]  /*58e0*/  IADD3 R52, P1, R108, R179, RZ ;  /* 0x000000b36c347210 */ /* 0x001fca0007f3e0ff */
[----:B------:R-:W-:Y:S01]  /*58f0*/  IMAD.X R53, R97, 0x1, R180, P1 ;  /* 0x0000000161357824 */ /* 0x000fe200008e06b4 */
[----:B-1----:R-:W-:-:S04]  /*5900*/  IADD3 R196, P1, R22, R179, RZ ;  /* 0x000000b316c47210 */ /* 0x002fc80007f3e0ff */
[----:B------:R0:W4:Y:S01]  /*5910*/  @!P0 LDG.E.U16 R221, desc[UR8][R52.64] ;  /* 0x0000000834dd8981 */ /* 0x000122000c1e1500 */
[----:B------:R-:W-:Y:S01]  /*5920*/  IMAD.X R197, R11, 0x1, R180, P1 ;  /* 0x000000010bc57824 */ /* 0x000fe200008e06b4 */
[----:B------:R-:W-:Y:S02]  /*5930*/  PRMT R206, RZ, 0x7610, R206 ;  /* 0x00007610ffce7816 */ /* 0x000fe400000000ce */
[----:B0-----:R-:W-:-:S05]  /*5940*/  IADD3 R52, P1, R6, R179, RZ ;  /* 0x000000b306347210 */ /* 0x001fca0007f3e0ff */
[----:B------:R-:W-:-:S05]  /*5950*/  IMAD.X R53, R166, 0x1, R180, P1 ;  /* 0x00000001a6357824 */ /* 0x000fca00008e06b4 */
[----:B------:R0:W4:Y:S01]  /*5960*/  @!P0 LDG.E.U16 R206, desc[UR8][R52.64] ;  /* 0x0000000834ce8981 */ /* 0x000122000c1e1500 */
[----:B------:R-:W-:Y:S02]  /*5970*/  PRMT R216, RZ, 0x7610, R216 ;  /* 0x00007610ffd87816 */ /* 0x000fe400000000d8 */
[----:B0-----:R-:W-:-:S05]  /*5980*/  IADD3 R52, P1, R38, R179, RZ ;  /* 0x000000b326347210 */ /* 0x001fca0007f3e0ff */
[----:B------:R-:W-:Y:S01]  /*5990*/  IMAD.X R53, R27, 0x1, R180, P1 ;  /* 0x000000011b357824 */ /* 0x000fe200008e06b4 */
[----:B------:R-:W-:-:S04]  /*59a0*/  PRMT R215, RZ, 0x7610, R215 ;  /* 0x00007610ffd77816 */ /* 0x000fc800000000d7 */
[----:B------:R0:W4:Y:S02]  /*59b0*/  @!P0 LDG.E.U16 R216, desc[UR8][R52.64] ;  /* 0x0000000834d88981 */ /* 0x000124000c1e1500 */
[----:B0-----:R-:W-:-:S04]  /*59c0*/  IADD3 R52, P1, R94, R179, RZ ;  /* 0x000000b35e347210 */ /* 0x001fc80007f3e0ff */
[----:B------:R-:W-:-:S05]  /*59d0*/  IADD3.X R53, R43, R180, RZ, P1, !PT ;  /* 0x000000b42b357210 */ /* 0x000fca0000ffe4ff */
[----:B------:R0:W4:Y:S01]  /*59e0*/  @!P0 LDG.E.U16 R215, desc[UR8][R52.64] ;  /* 0x0000000834d78981 */ /* 0x000122000c1e1500 */
[----:B------:R-:W-:Y:S02]  /*59f0*/  PRMT R213, RZ, 0x7610, R213 ;  /* 0x00007610ffd57816 */ /* 0x000fe400000000d5 */
[----:B0-----:R-:W-:-:S05]  /*5a00*/  IADD3 R52, P1, R110, R179, RZ ;  /* 0x000000b36e347210 */ /* 0x001fca0007f3e0ff */
[----:B------:R-:W-:-:S05]  /*5a10*/  IMAD.X R53, R99, 0x1, R180, P1 ;  /* 0x0000000163357824 */ /* 0x000fca00008e06b4 */
[----:B------:R0:W4:Y:S01]  /*5a20*/  @!P0 LDG.E.U16 R213, desc[UR8][R52.64] ;  /* 0x0000000834d58981 */ /* 0x000122000c1e1500 */
[----:B------:R-:W-:Y:S02]  /*5a30*/  PRMT R209, RZ, 0x7610, R209 ;  /* 0x00007610ffd17816 */ /* 0x000fe400000000d1 */
[----:B0-----:R-:W-:Y:S02]  /*5a40*/  IADD3 R52, P1, R8, R179, RZ ;  /* 0x000000b308347210 */ /* 0x001fe40007f3e0ff */
[----:B------:R-:W-:-:S03]  /*5a50*/  PRMT R214, RZ, 0x7610, R214 ;  /* 0x00007610ffd67816 */ /* 0x000fc600000000d6 */
[----:B------:R-:W-:-:S03]  /*5a60*/  IMAD.X R53, R167, 0x1, R180, P1 ;  /* 0x00000001a7357824 */ /* 0x000fc600008e06b4 */
[----:B------:R0:W4:Y:S04]  /*5a70*/  @!P0 LDG.E.U16 R214, desc[UR8][R198.64] ;  /* 0x00000008c6d68981 */ /* 0x000128000c1e1500 */
[----:B------:R1:W4:Y:S01]  /*5a80*/  @!P0 LDG.E.U16 R209, desc[UR8][R52.64] ;  /* 0x0000000834d18981 */ /* 0x000322000c1e1500 */
[----:B0-----:R-:W-:Y:S02]  /*5a90*/  PRMT R198, RZ, 0x7610, R198 ;  /* 0x00007610ffc67816 */ /* 0x001fe400000000c6 */
[----:B-1----:R-:W-:-:S05]  /*5aa0*/  IADD3 R52, P1, R24, R179, RZ ;  /* 0x000000b318347210 */ /* 0x002fca0007f3e0ff */
[----:B------:R-:W-:-:S05]  /*5ab0*/  IMAD.X R53, R13, 0x1, R180, P1 ;  /* 0x000000010d357824 */ /* 0x000fca00008e06b4 */
[----:B------:R0:W4:Y:S01]  /*5ac0*/  @!P0 LDG.E.U16 R198, desc[UR8][R52.64] ;  /* 0x0000000834c68981 */ /* 0x000122000c1e1500 */
[----:B------:R-:W-:Y:S01]  /*5ad0*/  PRMT R208, RZ, 0x7610, R208 ;  /* 0x00007610ffd07816 */ /* 0x000fe200000000d0 */
[----:B------:R-:W1:Y:S01]  /*5ae0*/  S2R R238, SR_TID.X ;  /* 0x0000000000ee7919 */ /* 0x000e620000002100 */
        /* <DEDUP_REMOVED lines=9> */
[----:B------:R-:W-:Y:S02]  /*5b80*/  IADD3.X R53, R101, R180, RZ, P1, !PT ;  /* 0x000000b465357210 */ /* 0x000fe40000ffe4ff */
[----:B------:R-:W-:-:S03]  /*5b90*/  PRMT R217, RZ, 0x7610, R217 ;  /* 0x00007610ffd97816 */ /* 0x000fc600000000d9 */
[----:B------:R0:W4:Y:S01]  /*5ba0*/  @!P0 LDG.E.U16 R205, desc[UR8][R52.64] ;  /* 0x0000000834cd8981 */ /* 0x000122000c1e1500 */
[----:B------:R-:W-:Y:S01]  /*5bb0*/  PRMT R67, RZ, 0x7610, R67 ;  /* 0x00007610ff437816 */ /* 0x000fe20000000043 */
[----:B------:R-:W2:Y:S01]  /*5bc0*/  S2UR UR6, SR_CgaCtaId ;  /* 0x00000000000679c3 */ /* 0x000ea20000008800 */
[----:B-1----:R-:W-:Y:S01]  /*5bd0*/  LOP3.LUT R91, R238, 0x7, RZ, 0xc0, !PT ;  /* 0x00000007ee5b7812 */ /* 0x002fe200078ec0ff */
[----:B------:R1:W4:Y:S01]  /*5be0*/  @!P0 LDG.E.U16 R217, desc[UR8][R196.64] ;  /* 0x00000008c4d98981 */ /* 0x000322000c1e1500 */
[----:B0-----:R-:W-:-:S05]  /*5bf0*/  IADD3 R52, P1, R10, R179, RZ ;  /* 0x000000b30a347210 */ /* 0x001fca0007f3e0ff */
[----:B------:R-:W-:Y:S01]  /*5c00*/  IMAD.X R53, R168, 0x1, R180, P1 ;  /* 0x00000001a8357824 */ /* 0x000fe200008e06b4 */
[----:B-1----:R-:W-:Y:S01]  /*5c10*/  SHF.R.S32.HI R197, RZ, 0x2, R238 ;  /* 0x00000002ffc57819 */ /* 0x002fe200000114ee */
[----:B------:R-:W-:Y:S02]  /*5c20*/  IMAD R196, R91, 0x90, RZ ;  /* 0x000000905bc47824 */ /* 0x000fe400078e02ff */
[----:B------:R-:W-:Y:S01]  /*5c30*/  IMAD.SHL.U32 R91, R238, 0x2, RZ ;  /* 0x00000002ee5b7824 */ /* 0x000fe200078e00ff */
[----:B------:R0:W4:Y:S01]  /*5c40*/  @!P0 LDG.E.U16 R67, desc[UR8][R52.64] ;  /* 0x0000000834438981 */ /* 0x000122000c1e1500 */
[----:B------:R-:W-:Y:S01]  /*5c50*/  SGXT R197, R197, 0x1 ;  /* 0x00000001c5c5781a */ /* 0x000fe20000000200 */
[----:B------:R-:W1:Y:S01]  /*5c60*/  S2UR UR5, SR_CgaCtaId ;  /* 0x00000000000579c3 */ /* 0x000e620000008800 */
[----:B------:R-:W-:Y:S02]  /*5c70*/  PRMT R200, RZ, 0x7610, R200 ;  /* 0x00007610ffc87816 */ /* 0x000fe400000000c8 */
[----:B------:R-:W-:-:S02]  /*5c80*/  LOP3.LUT R199, R197, 0x90, RZ, 0xc0, !PT ;  /* 0x00000090c5c77812 */ /* 0x000fc400078ec0ff */
[----:B0-----:R-:W-:Y:S02]  /*5c90*/  IADD3 R52, P1, R26, R179, RZ ;  /* 0x000000b31a347210 */ /* 0x001fe40007f3e0ff */
[----:B------:R-:W-:Y:S01]  /*5ca0*/  LOP3.LUT R197, R196, 0x30, R91, 0x78, !PT ;  /* 0x00000030c4c57812 */ /* 0x000fe200078e785b */
[----:B------:R-:W-:Y:S02]  /*5cb0*/  IMAD.SHL.U32 R196, R238, 0x20, RZ ;  /* 0x00000020eec47824 */ /* 0x000fe400078e00ff */
[----:B------:R-:W-:-:S03]  /*5cc0*/  IMAD.X R53, R15, 0x1, R180, P1 ;  /* 0x000000010f357824 */ /* 0x000fc600008e06b4 */
[--C-:B------:R-:W-:Y:S02]  /*5cd0*/  LOP3.LUT R197, R197, 0x400, R196.reuse, 0xf8, !PT ;  /* 0x00000400c5c57812 */ /* 0x100fe400078ef8c4 */
[----:B------:R0:W4:Y:S01]  /*5ce0*/  @!P0 LDG.E.U16 R200, desc[UR8][R52.64] ;  /* 0x0000000834c88981 */ /* 0x000122000c1e1500 */
[----:B------:R-:W-:Y:S02]  /*5cf0*/  LOP3.LUT R196, R199, 0x60, R196, 0xf8, !PT ;  /* 0x00000060c7c47812 */ /* 0x000fe400078ef8c4 */
[----:B------:R-:W-:Y:S01]  /*5d00*/  PRMT R199, RZ, 0x7610, R199 ;  /* 0x00007610ffc77816 */ /* 0x000fe200000000c7 */
[----:B------:R-:W-:Y:S01]  /*5d10*/  UMOV UR4, 0x400 ;  /* 0x0000040000047882 */ /* 0x000fe20000000000 */
[----:B------:R-:W-:Y:S02]  /*5d20*/  LOP3.LUT R196, R196, 0x10, R91, 0x78, !PT ;  /* 0x00000010c4c47812 */ /* 0x000fe400078e785b */
[----:B0-----:R-:W-:Y:S02]  /*5d30*/  IADD3 R52, P1, R42, R179, RZ ;  /* 0x000000b32a347210 */ /* 0x001fe40007f3e0ff */
[----:B------:R-:W-:-:S03]  /*5d40*/  SHF.L.U32 R91, R238, 0x4, RZ ;  /* 0x00000004ee5b7819 */ /* 0x000fc600000006ff */
[----:B------:R-:W-:Y:S01]  /*5d50*/  IMAD.X R53, R31, 0x1, R180, P1 ;  /* 0x000000011f357824 */ /* 0x000fe200008e06b4 */
[----:B--2---:R-:W-:Y:S01]  /*5d60*/  ULEA UR6, UR6, UR4, 0x18 ;  /* 0x0000000406067291 */ /* 0x004fe2000f8ec03f */
[----:B------:R-:W-:-:S03]  /*5d70*/  LOP3.LUT R91, R91, 0x100, RZ, 0xc0, !PT ;  /* 0x000001005b5b7812 */ /* 0x000fc600078ec0ff */
[----:B------:R0:W2:Y:S02]  /*5d80*/  @!P0 LDG.E.U16 R199, desc[UR8][R52.64] ;  /* 0x0000000834c78981 */ /* 0x0000a4000c1e1500 */
[--C-:B------:R-:W-:Y:S01]  /*5d90*/  IADD3 R196, R196, UR6, R91.reuse ;  /* 0x00000006c4c47c10 */ /* 0x100fe2000fffe05b */
[----:B-1----:R-:W-:Y:S01]  /*5da0*/  ULEA UR4, UR5, UR4, 0x18 ;  /* 0x0000000405047291 */ /* 0x002fe2000f8ec03f */
[----:B------:R-:W-:Y:S02]  /*5db0*/  PRMT R91, RZ, 0x7610, R91 ;  /* 0x00007610ff5b7816 */ /* 0x000fe4000000005b */
[----:B0-----:R-:W-:Y:S01]  /*5dc0*/  IADD3 R52, P1, R98, R179, RZ ;  /* 0x000000b362347210 */ /* 0x001fe20007f3e0ff */
[----:B------:R-:W-:-:S04]  /*5dd0*/  IMAD.SHL.U32 R235, R235, 0x2, RZ ;  /* 0x00000002ebeb7824 */ /* 0x000fc800078e00ff */
[----:B------:R-:W-:Y:S01]  /*5de0*/  IMAD.X R53, R47, 0x1, R180, P1 ;  /* 0x000000012f357824 */ /* 0x000fe200008e06b4 */
[----:B------:R0:W-:Y:S04]  /*5df0*/  STS.U16 [R235+UR4+0x2000], R58 ;  /* 0x0020003aeb007988 */ /* 0x0001e80008000404 */
[----:B------:R1:W2:Y:S01]  /*5e00*/  @!P0 LDG.E.U16 R91, desc[UR8][R52.64] ;  /* 0x00000008345b8981 */ /* 0x0002a2000c1e1500 */
[----:B0-----:R-:W-:Y:S02]  /*5e10*/  PRMT R58, RZ, 0x7610, R58 ;  /* 0x00007610ff3a7816 */ /* 0x001fe4000000003a */
[----:B-1----:R-:W-:-:S05]  /*5e20*/  IADD3 R52, P1, R12, R179, RZ ;  /* 0x000000b30c347210 */ /* 0x002fca0007f3e0ff */
        /* <DEDUP_REMOVED lines=14> */
[----:B-1----:R-:W-:-:S04]  /*5f10*/  IADD3 R52, P1, R100, R179, RZ ;  /* 0x000000b364347210 */ /* 0x002fc80007f3e0ff */
[----:B------:R-:W-:Y:S01]  /*5f20*/  IADD3.X R53, R49, R180, RZ, P1, !PT ;  /* 0x000000b431357210 */ /* 0x000fe20000ffe4ff */
        /* <DEDUP_REMOVED lines=9> */
[--C-:B------:R-:W-:Y:S01]  /*5fc0*/  IMAD.X R53, R19, 0x1, R180.reuse, P1 ;  /* 0x0000000113357824 */ /* 0x100fe200008e06b4 */
[----:B------:R0:W-:Y:S04]  /*5fd0*/  STS.U16 [R235+UR4+0x2600], R59 ;  /* 0x0026003beb007988 */ /* 0x0001e80008000404 */
[----:B------:R1:W2:Y:S01]  /*5fe0*/  @!P0 LDG.E.U16 R60, desc[UR8][R52.64] ;  /* 0x00000008343c8981 */ /* 0x0002a2000c1e1500 */
[----:B0-----:R-:W-:Y:S02]  /*5ff0*/  PRMT R59, RZ, 0x7610, R59 ;  /* 0x00007610ff3b7816 */ /* 0x001fe4000000003b */
[----:B-1----:R-:W-:Y:S01]  /*6000*/  IADD3 R52, P1, R46, R179, RZ ;  /* 0x000000b32e347210 */ /* 0x002fe20007f3e0ff */
[----:B------:R0:W-:Y:S04]  /*6010*/  STS.U16 [R235+UR4+0x2700], R230 ;  /* 0x002700e6eb007988 */ /* 0x0001e80008000404 */
[----:B------:R-:W-:-:S05]  /*6020*/  IMAD.X R53, R35, 0x1, R180, P1 ;  /* 0x0000000123357824 */ /* 0x000fca00008e06b4 */
[----:B------:R1:W2:Y:S01]  /*6030*/  @!P0 LDG.E.U16 R59, desc[UR8][R52.64] ;  /* 0x00000008343b8981 */ /* 0x0002a2000c1e1500 */
[----:B0-----:R-:W-:-:S05]  /*6040*/  LOP3.LUT R230, R235, 0x10, RZ, 0x3c, !PT ;  /* 0x00000010ebe67812 */ /* 0x001fca00078e3cff */
[----:B------:R0:W-:Y:S01]  /*6050*/  STS.U16 [R230+UR4+0x2080], R57 ;  /* 0x00208039e6007988 */ /* 0x0001e20008000404 */
[----:B-1----:R-:W-:-:S05]  /*6060*/  IADD3 R52, P1, R102, R179, RZ ;  /* 0x000000b366347210 */ /* 0x002fca0007f3e0ff */
[----:B------:R-:W-:Y:S01]  /*6070*/  IMAD.X R53, R51, 0x1, R180, P1 ;  /* 0x0000000133357824 */ /* 0x000fe200008e06b4 */
[----:B0-----:R-:W-:-:S06]  /*6080*/  PRMT R57, RZ, 0x7610, R57 ;  /* 0x00007610ff397816 */ /* 0x001fcc0000000039 */
[----:B------:R0:W2:Y:S02]  /*6090*/  @!P0 LDG.E.U16 R57, desc[UR8][R52.64] ;  /* 0x0000000834398981 */ /* 0x0000a4000c1e1500 */
[----:B0-----:R-:W-:Y:S01]  /*60a0*/  MOV R53, R155 ;  /* 0x0000009b00357202 */ /* 0x001fe20000000f00 */
[----:B------:R-:W-:-:S04]  /*60b0*/  IMAD.MOV.U32 R52, RZ, RZ, R161 ;  /* 0x000000ffff347224 */ /* 0x000fc800078e00a1 */
[----:B------:R-:W-:-:S04]  /*60c0*/  IMAD.WIDE R52, R178, 0x2, R52 ;  /* 0x00000002b2347825 */ /* 0x000fc800078e0234 */
[----:B------:R-:W-:Y:S01]  /*60d0*/  IMAD.MOV.U32 R155, RZ, RZ, R53 ;  /* 0x000000ffff9b7224 */ /* 0x000fe200078e0035 */
[----:B------:R-:W-:Y:S01]  /*60e0*/  MOV R53, R151 ;  /* 0x0000009700357202 */ /* 0x000fe20000000f00 */
[----:B------:R-:W-:Y:S02]  /*60f0*/  IMAD.MOV.U32 R161, RZ, RZ, R52 ;  /* 0x000000ffffa17224 */ /* 0x000fe400078e0034 */
[----:B------:R-:W-:-:S04]  /*6100*/  IMAD.MOV.U32 R52, RZ, RZ, R159 ;  /* 0x000000ffff347224 */ /* 0x000fc800078e009f */
[----:B------:R-:W-:-:S04]  /*6110*/  IMAD.WIDE R52, R178, 0x2, R52 ;  /* 0x00000002b2347825 */ /* 0x000fc800078e0234 */
[----:B------:R-:W-:Y:S02]  /*6120*/  IMAD.MOV.U32 R159, RZ, RZ, R52 ;  /* 0x000000ffff9f7224 */ /* 0x000fe400078e0034 */
[----:B------:R-:W-:Y:S02]  /*6130*/  IMAD.MOV.U32 R151, RZ, RZ, R53 ;  /* 0x000000ffff977224 */ /* 0x000fe400078e0035 */
[----:B------:R-:W-:Y:S02]  /*6140*/  IMAD.MOV.U32 R52, RZ, RZ, R157 ;  /* 0x000000ffff347224 */ /* 0x000fe400078e009d */
[----:B------:R-:W-:Y:S02]  /*6150*/  IMAD.MOV.U32 R53, RZ, RZ, R147 ;  /* 0x000000ffff357224 */ /* 0x000fe400078e0093 */
[----:B------:R-:W-:-:S04]  /*6160*/  IMAD.WIDE R52, R178, 0x2, R52 ;  /* 0x00000002b2347825 */ /* 0x000fc800078e0234 */
[----:B------:R-:W-:Y:S01]  /*6170*/  IMAD.MOV.U32 R157, RZ, RZ, R52 ;  /* 0x000000ffff9d7224 */ /* 0x000fe200078e0034 */
[----:B------:R-:W-:Y:S01]  /*6180*/  MOV R147, R53 ;  /* 0x0000003500937202 */ /* 0x000fe20000000f00 */
[----:B------:R-:W-:Y:S02]  /*6190*/  IMAD.MOV.U32 R52, RZ, RZ, R154 ;  /* 0x000000ffff347224 */ /* 0x000fe400078e009a */
[----:B------:R-:W-:Y:S02]  /*61a0*/  IMAD.MOV.U32 R53, RZ, RZ, R143 ;  /* 0x000000ffff357224 */ /* 0x000fe400078e008f */
        /* <DEDUP_REMOVED lines=15> */
[----:B------:R-:W-:Y:S01]  /*62a0*/  IMAD.WIDE R52, R178, 0x2, R52 ;  /* 0x00000002b2347825 */ /* 0x000fe200078e0234 */
[----:B------:R-:W-:-:S03]  /*62b0*/  LOP3.LUT R238, R238, 0x3f, RZ, 0xc0, !PT ;  /* 0x0000003feeee7812 */ /* 0x000fc600078ec0ff */
[----:B------:R-:W-:Y:S01]  /*62c0*/  IMAD.MOV.U32 R131, RZ, RZ, R53 ;  /* 0x000000ffff837224 */ /* 0x000fe200078e0035 */
[----:B------:R-:W-:Y:S01]  /*62d0*/  MOV R53, R127 ;  /* 0x0000007f00357202 */ /* 0x000fe20000000f00 */
[----:B------:R-:W-:Y:S02]  /*62e0*/  IMAD.MOV.U32 R142, RZ, RZ, R52 ;  /* 0x000000ffff8e7224 */ /* 0x000fe400078e0034 */
[----:B------:R-:W-:Y:S02]  /*62f0*/  IMAD.MOV.U32 R52, RZ, RZ, R138 ;  /* 0x000000ffff347224 */ /* 0x000fe400078e008a */
[----:B------:R-:W-:Y:S02]  /*6300*/  IMAD.SHL.U32 R238, R238, 0x2, RZ ;  /* 0x00000002eeee7824 */ /* 0x000fe400078e00ff */
[----:B------:R-:W-:Y:S01]  /*6310*/  IMAD.WIDE R52, R178, 0x2, R52 ;  /* 0x00000002b2347825 */ /* 0x000fe200078e0234 */
[----:B------:R-:W-:Y:S03]  /*6320*/  STS.U16 [R230+UR4+0x2180], R56 ;  /* 0x00218038e6007988 */ /* 0x000fe60008000404 */
[----:B------:R-:W-:Y:S01]  /*6330*/  IMAD.MOV.U32 R138, RZ, RZ, R52 ;  /* 0x000000ffff8a7224 */ /* 0x000fe200078e0034 */
[C---:B------:R-:W-:Y:S01]  /*6340*/  LOP3.LUT R52, R238.reuse, 0x20, RZ, 0x3c, !PT ;  /* 0x00000020ee347812 */ /* 0x040fe200078e3cff */
[----:B------:R-:W-:Y:S01]  /*6350*/  IMAD.MOV.U32 R127, RZ, RZ, R53 ;  /* 0x000000ffff7f7224 */ /* 0x000fe200078e0035 */
[C---:B------:R-:W-:Y:S01]  /*6360*/  LOP3.LUT R53, R238.reuse, 0x30, RZ, 0x3c, !PT ;  /* 0x00000030ee357812 */ /* 0x040fe200078e3cff */
[----:B------:R-:W-:Y:S04]  /*6370*/  STS.U16 [R230+UR4+0x2280], R55 ;  /* 0x00228037e6007988 */ /* 0x000fe80008000404 */
[----:B------:R0:W-:Y:S04]  /*6380*/  STS.U16 [R230+UR4+0x2380], R54 ;  /* 0x00238036e6007988 */ /* 0x0001e80008000404 */
[----:B------:R-:W-:Y:S04]  /*6390*/  STS.U16 [R230+UR4+0x2480], R249 ;  /* 0x002480f9e6007988 */ /* 0x000fe80008000404 */
[----:B------:R-:W-:Y:S04]  /*63a0*/  STS.U16 [R230+UR4+0x2580], R248 ;  /* 0x002580f8e6007988 */ /* 0x000fe80008000404 */
[----:B------:R-:W-:Y:S01]  /*63b0*/  STS.U16 [R230+UR4+0x2680], R247 ;  /* 0x002680f7e6007988 */ /* 0x000fe20008000404 */
[----:B0-----:R-:W-:-:S03]  /*63c0*/  LOP3.LUT R54, R238, 0x40, RZ, 0x3c, !PT ;  /* 0x00000040ee367812 */ /* 0x001fc600078e3cff */
[----:B------:R-:W-:Y:S04]  /*63d0*/  STS.U16 [R230+UR4+0x2780], R246 ;  /* 0x002780f6e6007988 */ /* 0x000fe80008000404 */
[----:B------:R-:W-:Y:S04]  /*63e0*/  STS.U16 [R235+UR4+0x1400], R245 ;  /* 0x001400f5eb007988 */ /* 0x000fe80008000404 */
[----:B------:R-:W-:Y:S04]  /*63f0*/  STS.U16 [R235+UR4+0x1800], R244 ;  /* 0x001800f4eb007988 */ /* 0x000fe80008000404 */
[----:B------:R-:W-:Y:S04]  /*6400*/  STS.U16 [R235+UR4+0x1c00], R243 ;  /* 0x001c00f3eb007988 */ /* 0x000fe80008000404 */
[----:B---3--:R-:W-:Y:S04]  /*6410*/  STS.U16 [R235+UR4], R242 ;  /* 0x000000f2eb007988 */ /* 0x008fe80008000404 */
[----:B------:R-:W-:Y:S04]  /*6420*/  STS.U16 [R235+UR4+0x400], R241 ;  /* 0x000400f1eb007988 */ /* 0x000fe80008000404 */
[----:B------:R-:W-:Y:S04]  /*6430*/  STS.U16 [R235+UR4+0x800], R240 ;  /* 0x000800f0eb007988 */ /* 0x000fe80008000404 */
[----:B-----5:R-:W-:Y:S04]  /*6440*/  STS.U16 [R235+UR4+0xc00], R239 ;  /* 0x000c00efeb007988 */ /* 0x020fe80008000404 */
[----:B------:R-:W-:Y:S04]  /*6450*/  STS.U16 [R235+UR4+0x1000], R237 ;  /* 0x001000edeb007988 */ /* 0x000fe80008000404 */
[----:B------:R-:W-:Y:S04]  /*6460*/  STS.U16 [R230+UR4+0x1480], R236 ;  /* 0x001480ece6007988 */ /* 0x000fe80008000404 */
[----:B------:R-:W-:Y:S04]  /*6470*/  STS.U16 [R230+UR4+0x1880], R82 ;  /* 0x00188052e6007988 */ /* 0x000fe80008000404 */
[----:B------:R-:W-:Y:S04]  /*6480*/  STS.U16 [R230+UR4+0x1c80], R234 ;  /* 0x001c80eae6007988 */ /* 0x000fe80008000404 */
[----:B------:R-:W-:Y:S04]  /*6490*/  STS.U16 [R230+UR4+0x80], R233 ;  /* 0x000080e9e6007988 */ /* 0x000fe80008000404 */
[----:B----4-:R-:W-:Y:S04]  /*64a0*/  STS.U16 [R230+UR4+0x480], R222 ;  /* 0x000480dee6007988 */ /* 0x010fe80008000404 */
[----:B------:R-:W-:Y:S04]  /*64b0*/  STS.U16 [R230+UR4+0x880], R232 ;  /* 0x000880e8e6007988 */ /* 0x000fe80008000404 */
        /* <DEDUP_REMOVED lines=9> */
[----:B------:R0:W-:Y:S04]  /*6550*/  STS.U16 [R52+UR4+0x1100], R221 ;  /* 0x001100dd34007988 */ /* 0x0001e80008000404 */
[----:B------:R-:W-:Y:S04]  /*6560*/  STS.U16 [R53+UR4+0x1580], R220 ;  /* 0x001580dc35007988 */ /* 0x000fe80008000404 */
[----:B------:R-:W-:Y:S01]  /*6570*/  STS.U16 [R53+UR4+0x1980], R219 ;  /* 0x001980db35007988 */ /* 0x000fe20008000404 */
[----:B0-----:R-:W-:-:S03]  /*6580*/  LOP3.LUT R52, R238, 0x50, RZ, 0x3c, !PT ;  /* 0x00000050ee347812 */ /* 0x001fc600078e3cff */
[----:B------:R-:W-:Y:S04]  /*6590*/  STS.U16 [R53+UR4+0x1d80], R218 ;  /* 0x001d80da35007988 */ /* 0x000fe80008000404 */
[----:B------:R-:W-:Y:S04]  /*65a0*/  STS.U16 [R53+UR4+0x580], R217 ;  /* 0x000580d935007988 */ /* 0x000fe80008000404 */
[----:B------:R-:W-:Y:S04]  /*65b0*/  STS.U16 [R53+UR4+0x180], R206 ;  /* 0x000180ce35007988 */ /* 0x000fe80008000404 */
[----:B------:R-:W-:Y:S04]  /*65c0*/  STS.U16 [R53+UR4+0x980], R216 ;  /* 0x000980d835007988 */ /* 0x000fe80008000404 */
[----:B------:R-:W-:Y:S04]  /*65d0*/  STS.U16 [R53+UR4+0xd80], R215 ;  /* 0x000d80d735007988 */ /* 0x000fe80008000404 */
[----:B------:R0:W-:Y:S04]  /*65e0*/  STS.U16 [R53+UR4+0x1180], R213 ;  /* 0x001180d535007988 */ /* 0x0001e80008000404 */
[----:B------:R-:W-:Y:S01]  /*65f0*/  STS.U16 [R54+UR4+0x1600], R212 ;  /* 0x001600d436007988 */ /* 0x000fe20008000404 */
[----:B0-----:R-:W-:-:S02]  /*6600*/  LOP3.LUT R53, R238, 0x60, RZ, 0x3c, !PT ;  /* 0x00000060ee357812 */ /* 0x001fc400078e3cff */
[----:B------:R-:W-:Y:S01]  /*6610*/  LOP3.LUT R238, R238, 0x70, RZ, 0x3c, !PT ;  /* 0x00000070eeee7812 */ /* 0x000fe200078e3cff */
        /* <DEDUP_REMOVED lines=8> */
[----:B------:R-:W-:Y:S04]  /*66a0*/  STS.U16 [R52+UR4+0x1680], R203 ;  /* 0x001680cb34007988 */ /* 0x000fe80008000404 */
[----:B------:R-:W-:Y:S04]  /*66b0*/  STS.U16 [R52+UR4+0x1a80], R202 ;  /* 0x001a80ca34007988 */ /* 0x000fe80008000404 */
[----:B------:R-:W-:Y:S04]  /*66c0*/  STS.U16 [R52+UR4+0x1e80], R201 ;  /* 0x001e80c934007988 */ /* 0x000fe80008000404 */
[----:B------:R-:W-:Y:S04]  /*66d0*/  STS.U16 [R52+UR4+0x280], R67 ;  /* 0x0002804334007988 */ /* 0x000fe80008000404 */
[----:B------:R-:W-:Y:S04]  /*66e0*/  STS.U16 [R52+UR4+0x680], R200 ;  /* 0x000680c834007988 */ /* 0x000fe80008000404 */
[----:B--2---:R-:W-:Y:S04]  /*66f0*/  STS.U16 [R52+UR4+0xa80], R199 ;  /* 0x000a80c734007988 */ /* 0x004fe80008000404 */
[----:B------:R1:W-:Y:S04]  /*6700*/  STS.U16 [R52+UR4+0xe80], R91 ;  /* 0x000e805b34007988 */ /* 0x0003e80008000404 */
        /* <DEDUP_REMOVED lines=15> */
[----:B------:R3:W-:Y:S01]  /*6800*/  STS.U16 [R238+UR4+0xf80], R57 ;  /* 0x000f8039ee007988 */ /* 0x0007e20008000404 */
[----:B------:R-:W-:Y:S01]  /*6810*/  BAR.SYNC.DEFER_BLOCKING 0x0 ;  /* 0x0000000000007b1d */ /* 0x000fe20000010000 */
[----:B0-----:R-:W-:-:S02]  /*6820*/  IMAD.MOV.U32 R54, RZ, RZ, R134 ;  /* 0x000000ffff367224 */ /* 0x001fc400078e0086 */
[----:B------:R-:W-:Y:S02]  /*6830*/  IMAD.MOV.U32 R55, RZ, RZ, R123 ;  /* 0x000000ffff377224 */ /* 0x000fe400078e007b */
[----:B-1----:R-:W-:Y:S02]  /*6840*/  IMAD.MOV.U32 R52, RZ, RZ, R132 ;  /* 0x000000ffff347224 */ /* 0x002fe400078e0084 */
[----:B--2---:R-:W-:Y:S02]  /*6850*/  IMAD.MOV.U32 R53, RZ, RZ, R121 ;  /* 0x000000ffff357224 */ /* 0x004fe400078e0079 */
[----:B------:R-:W-:-:S04]  /*6860*/  IMAD.WIDE R54, R178, 0x2, R54 ;  /* 0x00000002b2367825 */ /* 0x000fc800078e0236 */
[----:B------:R-:W-:-:S04]  /*6870*/  IMAD.WIDE R52, R178, 0x2, R52 ;  /* 0x00000002b2347825 */ /* 0x000fc800078e0234 */
[----:B------:R-:W-:Y:S02]  /*6880*/  IMAD.MOV.U32 R134, RZ, RZ, R54 ;  /* 0x000000ffff867224 */ /* 0x000fe400078e0036 */
[----:B------:R-:W-:Y:S02]  /*6890*/  IMAD.MOV.U32 R123, RZ, RZ, R55 ;  /* 0x000000ffff7b7224 */ /* 0x000fe400078e0037 */
[----:B------:R-:W-:Y:S02]  /*68a0*/  IMAD.MOV.U32 R132, RZ, RZ, R52 ;  /* 0x000000ffff847224 */ /* 0x000fe400078e0034 */
[----:B------:R-:W-:Y:S01]  /*68b0*/  IMAD.MOV.U32 R121, RZ, RZ, R53 ;  /* 0x000000ffff797224 */ /* 0x000fe200078e0035 */
[----:B------:R-:W-:Y:S04]  /*68c0*/  LDSM.16.MT88.4 R88, [R196+0x2000] ;  /* 0x00200000c458783b */ /* 0x000fe80000004200 */
[----:B------:R-:W0:Y:S04]  /*68d0*/  LDSM.16.M88.4 R80, [R197+UR6] ;  /* 0x00000006c550783b */ /* 0x000e280008000200 */
[----:B------:R-:W1:Y:S01]  /*68e0*/  LDSM.16.M88.4 R52, [R197+UR6+0x800] ;  /* 0x00080006c534783b */ /* 0x000e620008000200 */
[----:B------:R-:W-:Y:S01]  /*68f0*/  MOV R56, R136 ;  /* 0x0000008800387202 */ /* 0x000fe20000000f00 */
[----:B---3--:R-:W-:-:S04]  /*6900*/  IMAD.MOV.U32 R57, RZ, RZ, R125 ;  /* 0x000000ffff397224 */ /* 0x008fc800078e007d */
[----:B------:R-:W-:Y:S01]  /*6910*/  IMAD.WIDE R56, R178, 0x2, R56 ;  /* 0x00000002b2387825 */ /* 0x000fe200078e0238 */
[----:B------:R-:W-:-:S03]  /*6920*/  MOV R60, R130 ;  /* 0x00000082003c7202 */ /* 0x000fc60000000f00 */
[----:B------:R-:W-:Y:S01]  /*6930*/  IMAD.MOV.U32 R125, RZ, RZ, R57 ;  /* 0x000000ffff7d7224 */ /* 0x000fe200078e0039 */
[----:B------:R-:W-:Y:S01]  /*6940*/  MOV R136, R56 ;  /* 0x0000003800887202 */ /* 0x000fe20000000f00 */
[----:B------:R-:W-:Y:S02]  /*6950*/  IMAD.MOV.U32 R58, RZ, RZ, R128 ;  /* 0x000000ffff3a7224 */ /* 0x000fe400078e0080 */
[----:B------:R-:W-:Y:S02]  /*6960*/  IMAD.MOV.U32 R59, RZ, RZ, R117 ;  /* 0x000000ffff3b7224 */ /* 0x000fe400078e0075 */
[----:B------:R-:W-:Y:S02]  /*6970*/  IMAD.MOV.U32 R56, RZ, RZ, R126 ;  /* 0x000000ffff387224 */ /* 0x000fe400078e007e */
[----:B------:R-:W-:Y:S02]  /*6980*/  IMAD.MOV.U32 R57, RZ, RZ, R115 ;  /* 0x000000ffff397224 */ /* 0x000fe400078e0073 */
[----:B------:R-:W-:-:S02]  /*6990*/  IMAD.MOV.U32 R64, RZ, RZ, R120 ;  /* 0x000000ffff407224 */ /* 0x000fc400078e0078 */
[----:B------:R-:W-:Y:S02]  /*69a0*/  IMAD.MOV.U32 R65, RZ, RZ, R109 ;  /* 0x000000ffff417224 */ /* 0x000fe400078e006d */
[----:B------:R-:W-:Y:S02]  /*69b0*/  IMAD.MOV.U32 R61, RZ, RZ, R119 ;  /* 0x000000ffff3d7224 */ /* 0x000fe400078e0077 */
[----:B------:R-:W-:-:S04]  /*69c0*/  IMAD.WIDE R58, R178, 0x2, R58 ;  /* 0x00000002b23a7825 */ /* 0x000fc800078e023a */
[----:B------:R-:W-:-:S04]  /*69d0*/  IMAD.WIDE R56, R178, 0x2, R56 ;  /* 0x00000002b2387825 */ /* 0x000fc800078e0238 */
[----:B------:R-:W-:-:S04]  /*69e0*/  IMAD.WIDE R64, R178, 0x2, R64 ;  /* 0x00000002b2407825 */ /* 0x000fc800078e0240 */
[----:B------:R-:W-:Y:S01]  /*69f0*/  IMAD.WIDE R60, R178, 0x2, R60 ;  /* 0x00000002b23c7825 */ /* 0x000fe200078e023c */
[----:B------:R-:W-:-:S03]  /*6a00*/  MOV R62, R124 ;  /* 0x0000007c003e7202 */ /* 0x000fc60000000f00 */
[----:B------:R-:W-:Y:S02]  /*6a10*/  IMAD.MOV.U32 R128, RZ, RZ, R58 ;  /* 0x000000ffff807224 */ /* 0x000fe400078e003a */
[----:B------:R-:W-:Y:S02]  /*6a20*/  IMAD.MOV.U32 R117, RZ, RZ, R59 ;  /* 0x000000ffff757224 */ /* 0x000fe400078e003b */
[----:B------:R-:W-:Y:S02]  /*6a30*/  IMAD.MOV.U32 R126, RZ, RZ, R56 ;  /* 0x000000ffff7e7224 */ /* 0x000fe400078e0038 */
[----:B------:R-:W-:Y:S01]  /*6a40*/  IMAD.MOV.U32 R115, RZ, RZ, R57 ;  /* 0x000000ffff737224 */ /* 0x000fe200078e0039 */
[----:B------:R-:W-:Y:S01]  /*6a50*/  MOV R130, R60 ;  /* 0x0000003c00827202 */ /* 0x000fe20000000f00 */
[----:B------:R-:W2:Y:S01]  /*6a60*/  LDSM.16.M88.4 R56, [R197+UR6+0x1000] ;  /* 0x00100006c538783b */ /* 0x000ea20008000200 */
[----:B------:R-:W-:Y:S02]  /*6a70*/  IMAD.MOV.U32 R120, RZ, RZ, R64 ;  /* 0x000000ffff787224 */ /* 0x000fe400078e0040 */
[----:B------:R-:W-:-:S02]  /*6a80*/  IMAD.MOV.U32 R109, RZ, RZ, R65 ;  /* 0x000000ffff6d7224 */ /* 0x000fc400078e0041 */
[----:B------:R-:W-:Y:S01]  /*6a90*/  IMAD.MOV.U32 R119, RZ, RZ, R61 ;  /* 0x000000ffff777224 */ /* 0x000fe200078e003d */
[----:B------:R-:W3:Y:S01]  /*6aa0*/  LDSM.16.MT88.4 R64, [R196+0x2200] ;  /* 0x00220000c440783b */ /* 0x000ee20000004200 */
[----:B------:R-:W-:Y:S02]  /*6ab0*/  IMAD.MOV.U32 R63, RZ, RZ, R113 ;  /* 0x000000ffff3f7224 */ /* 0x000fe400078e0071 */
[----:B------:R-:W-:Y:S02]  /*6ac0*/  IMAD.MOV.U32 R60, RZ, RZ, R122 ;  /* 0x000000ffff3c7224 */ /* 0x000fe400078e007a */
[----:B------:R-:W-:Y:S02]  /*6ad0*/  IMAD.MOV.U32 R61, RZ, RZ, R111 ;  /* 0x000000ffff3d7224 */ /* 0x000fe400078e006f */
[----:B------:R-:W-:-:S04]  /*6ae0*/  IMAD.WIDE R62, R178, 0x2, R62 ;  /* 0x00000002b23e7825 */ /* 0x000fc800078e023e */
[----:B------:R-:W-:Y:S01]  /*6af0*/  IMAD.WIDE R60, R178, 0x2, R60 ;  /* 0x00000002b23c7825 */ /* 0x000fe200078e023c */
[----:B------:R-:W-:Y:S01]  /*6b00*/  MOV R124, R62 ;  /* 0x0000003e007c7202 */ /* 0x000fe20000000f00 */
[C---:B0-----:R-:W-:Y:S02]  /*6b10*/  HMMA.16816.F32.BF16 R84, R88.reuse, R80, R84 ;  /* 0x000000505854723c */ /* 0x041fe40000041854 */
[----:B------:R-:W-:Y:S02]  /*6b20*/  IMAD.MOV.U32 R113, RZ, RZ, R63 ;  /* 0x000000ffff717224 */ /* 0x000fe400078e003f */
[----:B------:R-:W-:Y:S02]  /*6b30*/  IMAD.MOV.U32 R122, RZ, RZ, R60 ;  /* 0x000000ffff7a7224 */ /* 0x000fe400078e003c */
[----:B------:R-:W-:Y:S01]  /*6b40*/  IMAD.MOV.U32 R111, RZ, RZ, R61 ;  /* 0x000000ffff6f7224 */ /* 0x000fe200078e003d */
[----:B-1----:R-:W-:Y:S01]  /*6b50*/  HMMA.16816.F32.BF16 R68, R88, R52, R68 ;  /* 0x000000345844723c */ /* 0x002fe20000041844 */
[----:B------:R0:W1:Y:S01]  /*6b60*/  LDSM.16.M88.4 R60, [R197+UR6+0x1800] ;  /* 0x00180006c53c783b */ /* 0x0000620008000200 */
[----:B------:R-:W-:-:S02]  /*6b70*/  IMAD.MOV.U32 R80, RZ, RZ, R114 ;  /* 0x000000ffff507224 */ /* 0x000fc400078e0072 */
[----:B------:R-:W-:-:S03]  /*6b80*/  IMAD.MOV.U32 R81, RZ, RZ, R103 ;  /* 0x000000ffff517224 */ /* 0x000fc600078e0067 */
[----:B------:R-:W-:Y:S02]  /*6b90*/  IMAD.MOV.U32 R52, RZ, RZ, R108 ;  /* 0x000000ffff347224 */ /* 0x000fe400078e006c */
[----:B------:R-:W-:Y:S02]  /*6ba0*/  IMAD.MOV.U32 R53, RZ, RZ, R97 ;  /* 0x000000ffff357224 */ /* 0x000fe400078e0061 */
[----:B------:R-:W-:-:S04]  /*6bb0*/  IMAD.WIDE R80, R178, 0x2, R80 ;  /* 0x00000002b2507825 */ /* 0x000fc800078e0250 */
[----:B------:R-:W-:-:S04]  /*6bc0*/  IMAD.WIDE R52, R178, 0x2, R52 ;  /* 0x00000002b2347825 */ /* 0x000fc800078e0234 */
[----:B------:R-:W-:Y:S02]  /*6bd0*/  IMAD.MOV.U32 R114, RZ, RZ, R80 ;  /* 0x000000ffff727224 */ /* 0x000fe400078e0050 */
        /* <DEDUP_REMOVED lines=17> */
[----:B------:R-:W-:Y:S01]  /*6cf0*/  IMAD.WIDE R80, R178, 0x2, R80 ;  /* 0x00000002b2507825 */ /* 0x000fe200078e0250 */
[----:B0-----:R-:W-:-:S03]  /*6d00*/  LOP3.LUT R197, R197, 0x40, RZ, 0x3c, !PT ;  /* 0x00000040c5c57812 */ /* 0x001fc600078e3cff */
[----:B------:R-:W-:Y:S01]  /*6d10*/  IMAD.WIDE R52, R178, 0x2, R52 ;  /* 0x00000002b2347825 */ /* 0x000fe200078e0234 */
[----:B--2---:R-:W-:Y:S01]  /*6d20*/  HMMA.16816.F32.BF16 R72, R88, R56, R72 ;  /* 0x000000385848723c */ /* 0x004fe20000041848 */
[----:B------:R-:W-:Y:S02]  /*6d30*/  MOV R106, R80 ;  /* 0x00000050006a7202 */ /* 0x000fe40000000f00 */
[----:B------:R-:W-:Y:S01]  /*6d40*/  IMAD.MOV.U32 R95, RZ, RZ, R81 ;  /* 0x000000ffff5f7224 */ /* 0x000fe200078e0051 */
[----:B------:R-:W-:Y:S01]  /*6d50*/  MOV R98, R52 ;  /* 0x0000003400627202 */ /* 0x000fe20000000f00 */
[----:B------:R-:W-:Y:S01]  /*6d60*/  IMAD.MOV.U32 R47, RZ, RZ, R53 ;  /* 0x000000ffff2f7224 */ /* 0x000fe200078e0035 */
[----:B---3--:R-:W-:Y:S01]  /*6d70*/  HMMA.16816.F32.BF16 R80, R64, R82, R84 ;  /* 0x000000524050723c */ /* 0x008fe20000041854 */
[----:B------:R-:W-:Y:S01]  /*6d80*/  IMAD.MOV.U32 R56, RZ, RZ, R104 ;  /* 0x000000ffff387224 */ /* 0x000fe200078e0068 */
[----:B------:R-:W-:Y:S01]  /*6d90*/  LDSM.16.MT88.4 R84, [R196+0x2400] ;  /* 0x00240000c454783b */ /* 0x000fe20000004200 */
[----:B------:R-:W-:-:S03]  /*6da0*/  IMAD.MOV.U32 R57, RZ, RZ, R93 ;  /* 0x000000ffff397224 */ /* 0x000fc600078e005d */
[----:B------:R-:W-:Y:S01]  /*6db0*/  HMMA.16816.F32.BF16 R52, R64, R54, R68 ;  /* 0x000000364034723c */ /* 0x000fe20000041844 */
[----:B------:R-:W0:Y:S01]  /*6dc0*/  LDSM.16.M88.4 R68, [R197+UR6+0x800] ;  /* 0x00080006c544783b */ /* 0x000e220008000200 */
[----:B------:R-:W-:-:S04]  /*6dd0*/  IMAD.WIDE R56, R178, 0x2, R56 ;  /* 0x00000002b2387825 */ /* 0x000fc800078e0238 */
[----:B------:R-:W-:Y:S01]  /*6de0*/  IMAD.MOV.U32 R104, RZ, RZ, R56 ;  /* 0x000000ffff687224 */ /* 0x000fe200078e0038 */
[----:B------:R-:W-:Y:S01]  /*6df0*/  MOV R56, R100 ;  /* 0x0000006400387202 */ /* 0x000fe20000000f00 */
[----:B------:R-:W-:Y:S01]  /*6e00*/  IMAD.MOV.U32 R93, RZ, RZ, R57 ;  /* 0x000000ffff5d7224 */ /* 0x000fe200078e0039 */
[----:B-1----:R-:W-:Y:S01]  /*6e10*/  HMMA.16816.F32.BF16 R76, R88, R60, R76 ;  /* 0x0000003c584c723c */ /* 0x002fe2000004184c */
[----:B------:R-:W-:Y:S01]  /*6e20*/  IMAD.MOV.U32 R57, RZ, RZ, R49 ;  /* 0x000000ffff397224 */ /* 0x000fe200078e0031 */
[----:B------:R-:W-:Y:S01]  /*6e30*/  LDSM.16.M88.4 R88, [R197+UR6] ;  /* 0x00000006c558783b */ /* 0x000fe20008000200 */
[----:B------:R-:W-:-:S04]  /*6e40*/  IMAD.WIDE R56, R178, 0x2, R56 ;  /* 0x00000002b2387825 */ /* 0x000fc800078e0238 */
[----:B------:R-:W-:Y:S02]  /*6e50*/  IMAD.MOV.U32 R60, RZ, RZ, R94 ;  /* 0x000000ffff3c7224 */ /* 0x000fe400078e005e */
[----:B------:R-:W-:Y:S02]  /*6e60*/  IMAD.MOV.U32 R61, RZ, RZ, R43 ;  /* 0x000000ffff3d7224 */ /* 0x000fe400078e002b */
[----:B------:R-:W-:Y:S01]  /*6e70*/  IMAD.MOV.U32 R100, RZ, RZ, R56 ;  /* 0x000000ffff647224 */ /* 0x000fe200078e0038 */
[----:B------:R-:W-:Y:S01]  /*6e80*/  MOV R56, R92 ;  /* 0x0000005c00387202 */ /* 0x000fe20000000f00 */
[----:B------:R-:W-:Y:S02]  /*6e90*/  IMAD.MOV.U32 R49, RZ, RZ, R57 ;  /* 0x000000ffff317224 */ /* 0x000fe400078e0039 */
[----:B------:R-:W-:-:S04]  /*6ea0*/  IMAD.WIDE R60, R178, 0x2, R60 ;  /* 0x00000002b23c7825 */ /* 0x000fc800078e023c */
[----:B------:R-:W-:Y:S02]  /*6eb0*/  IMAD.MOV.U32 R57, RZ, RZ, R41 ;  /* 0x000000ffff397224 */ /* 0x000fe400078e0029 */
[----:B------:R-:W-:Y:S01]  /*6ec0*/  IMAD.MOV.U32 R94, RZ, RZ, R60 ;  /* 0x000000ffff5e7224 */ /* 0x000fe200078e003c */
[----:B------:R-:W-:Y:S01]  /*6ed0*/  MOV R60, R46 ;  /* 0x0000002e003c7202 */ /* 0x000fe20000000f00 */
[----:B------:R-:W-:-:S04]  /*6ee0*/  IMAD.WIDE R56, R178, 0x2, R56 ;  /* 0x00000002b2387825 */ /* 0x000fc800078e0238 */
[----:B------:R-:W-:Y:S02]  /*6ef0*/  IMAD.MOV.U32 R43, RZ, RZ, R61 ;  /* 0x000000ffff2b7224 */ /* 0x000fe400078e003d */
[----:B------:R-:W-:Y:S01]  /*6f00*/  IMAD.MOV.U32 R61, RZ, RZ, R35 ;  /* 0x000000ffff3d7224 */ /* 0x000fe200078e0023 */
[----:B------:R-:W-:Y:S01]  /*6f10*/  MOV R92, R56 ;  /* 0x00000038005c7202 */ /* 0x000fe20000000f00 */
[----:B------:R-:W-:Y:S02]  /*6f20*/  IMAD.MOV.U32 R41, RZ, RZ, R57 ;  /* 0x000000ffff297224 */ /* 0x000fe400078e0039 */
[----:B------:R-:W-:Y:S01]  /*6f30*/  IMAD.WIDE R60, R178, 0x2, R60 ;  /* 0x00000002b23c7825 */ /* 0x000fe200078e023c */
[C---:B------:R-:W-:Y:S01]  /*6f40*/  HMMA.16816.F32.BF16 R56, R64.reuse, R58, R72 ;  /* 0x0000003a4038723c */ /* 0x040fe20000041848 */
[----:B------:R-:W1:Y:S02]  /*6f50*/  LDSM.16.M88.4 R72, [R197+UR6+0x1000] ;  /* 0x00100006c548783b */ /* 0x000e640008000200 */
[----:B------:R-:W-:Y:S01]  /*6f60*/  IMAD.MOV.U32 R35, RZ, RZ, R61 ;  /* 0x000000ffff237224 */ /* 0x000fe200078e003d */
[----:B------:R-:W-:Y:S01]  /*6f70*/  MOV R46, R60 ;  /* 0x0000003c002e7202 */ /* 0x000fe20000000f00 */
[----:B------:R-:W-:Y:S01]  /*6f80*/  IMAD.MOV.U32 R61, RZ, RZ, R29 ;  /* 0x000000ffff3d7224 */ /* 0x000fe200078e001d */
[----:B------:R-:W-:Y:S01]  /*6f90*/  HMMA.16816.F32.BF16 R64, R64, R62, R76 ;  /* 0x0000003e4040723c */ /* 0x000fe2000004184c */
[----:B------:R-:W-:Y:S01]  /*6fa0*/  MOV R60, R40 ;  /* 0x00000028003c7202 */ /* 0x000fe20000000f00 */
[----:B------:R-:W-:Y:S05]  /*6fb0*/  LDSM.16.M88.4 R76, [R197+UR6+0x1800] ;  /* 0x00180006c54c783b */ /* 0x000fea0008000200 */
[----:B------:R-:W-:-:S02]  /*6fc0*/  IMAD.MOV.U32 R62, RZ, RZ, R42 ;  /* 0x000000ffff3e7224 */ /* 0x000fc400078e002a */
[----:B------:R-:W-:Y:S01]  /*6fd0*/  IMAD.MOV.U32 R63, RZ, RZ, R31 ;  /* 0x000000ffff3f7224 */ /* 0x000fe200078e001f */
[----:B0-----:R-:W-:Y:S01]  /*6fe0*/  HMMA.16816.F32.BF16 R52, R84, R68, R52 ;  /* 0x000000445434723c */ /* 0x001fe20000041834 */
[----:B------:R-:W-:-:S04]  /*6ff0*/  IMAD.WIDE R60, R178, 0x2, R60 ;  /* 0x00000002b23c7825 */ /* 0x000fc800078e023c */
[----:B------:R-:W-:Y:S02]  /*7000*/  IMAD.WIDE R62, R178, 0x2, R62 ;  /* 0x00000002b23e7825 */ /* 0x000fe400078e023e */
[----:B------:R-:W-:Y:S02]  /*7010*/  MOV R68, R34 ;  /* 0x0000002200447202 */ /* 0x000fe40000000f00 */
[----:B------:R-:W-:Y:S01]  /*7020*/  IMAD.MOV.U32 R69, RZ, RZ, R23 ;  /* 0x000000ffff457224 */ /* 0x000fe200078e0017 */
[----:B------:R-:W-:Y:S01]  /*7030*/  MOV R40, R60 ;  /* 0x0000003c00287202 */ /* 0x000fe20000000f00 */
[----:B------:R-:W-:Y:S02]  /*7040*/  IMAD.MOV.U32 R42, RZ, RZ, R62 ;  /* 0x000000ffff2a7224 */ /* 0x000fe400078e003e */
[----:B------:R-:W-:Y:S02]  /*7050*/  IMAD.MOV.U32 R31, RZ, RZ, R63 ;  /* 0x000000ffff1f7224 */ /* 0x000fe400078e003f */
[----:B------:R-:W-:-:S02]  /*7060*/  IMAD.MOV.U32 R29, RZ, RZ, R61 ;  /* 0x000000ffff1d7224 */ /* 0x000fc400078e003d */
[----:B------:R-:W0:Y:S01]  /*7070*/  LDSM.16.MT88.4 R60, [R196+0x2600] ;  /* 0x00260000c43c783b */ /* 0x000e220000004200 */
[----:B------:R-:W-:-:S04]  /*7080*/  IMAD.WIDE R68, R178, 0x2, R68 ;  /* 0x00000002b2447825 */ /* 0x000fc800078e0244 */
[----:B------:R-:W-:Y:S01]  /*7090*/  IMAD.MOV.U32 R250, RZ, RZ, R160 ;  /* 0x000000fffffa7224 */ /* 0x000fe200078e00a0 */
[----:B------:R-:W-:Y:S01]  /*70a0*/  MOV R34, R68 ;  /* 0x0000004400227202 */ /* 0x000fe20000000f00 */
[----:B------:R-:W-:Y:S01]  /*70b0*/  IMAD.MOV.U32 R251, RZ, RZ, R153 ;  /* 0x000000fffffb7224 */ /* 0x000fe200078e0099 */
[----:B------:R-:W-:Y:S01]  /*70c0*/  MOV R68, R28 ;  /* 0x0000001c00447202 */ /* 0x000fe20000000f00 */
[----:B------:R-:W-:Y:S02]  /*70d0*/  IMAD.MOV.U32 R23, RZ, RZ, R69 ;  /* 0x000000ffff177224 */ /* 0x000fe400078e0045 */
[----:B------:R-:W-:Y:S02]  /*70e0*/  IMAD.MOV.U32 R69, RZ, RZ, R17 ;  /* 0x000000ffff457224 */ /* 0x000fe400078e0011 */
[----:B------:R-:W-:-:S04]  /*70f0*/  IMAD.WIDE R250, R178, 0x2, R250 ;  /* 0x00000002b2fa7825 */ /* 0x000fc800078e02fa */
[----:B------:R-:W-:-:S04]  /*7100*/  IMAD.WIDE R68, R178, 0x2, R68 ;  /* 0x00000002b2447825 */ /* 0x000fc800078e0244 */
[----:B------:R-:W-:Y:S01]  /*7110*/  IMAD.MOV.U32 R153, RZ, RZ, R251 ;  /* 0x000000ffff997224 */ /* 0x000fe200078e00fb */
[----:B------:R-:W-:Y:S01]  /*7120*/  MOV R251, R149 ;  /* 0x0000009500fb7202 */ /* 0x000fe20000000f00 */
[----:B------:R-:W-:Y:S02]  /*7130*/  IMAD.MOV.U32 R160, RZ, RZ, R250 ;  /* 0x000000ffffa07224 */ /* 0x000fe400078e00fa */
[----:B------:R-:W-:Y:S01]  /*7140*/  IMAD.MOV.U32 R250, RZ, RZ, R158 ;  /* 0x000000fffffa7224 */ /* 0x000fe200078e009e */
[----:B------:R-:W-:Y:S01]  /*7150*/  MOV R28, R68 ;  /* 0x00000044001c7202 */ /* 0x000fe20000000f00 */
[----:B------:R-:W-:Y:S01]  /*7160*/  IMAD.MOV.U32 R17, RZ, RZ, R69 ;  /* 0x000000ffff117224 */ /* 0x000fe200078e0045 */
[----:B------:R-:W-:Y:S01]  /*7170*/  MOV R68, R22 ;  /* 0x0000001600447202 */ /* 0x000fe20000000f00 */
[----:B------:R-:W-:-:S04]  /*7180*/  IMAD.WIDE R250, R178, 0x2, R250 ;  /* 0x00000002b2fa7825 */ /* 0x000fc800078e02fa */
[----:B------:R-:W-:Y:S02]  /*7190*/  IMAD.MOV.U32 R69, RZ, RZ, R11 ;  /* 0x000000ffff457224 */ /* 0x000fe400078e000b */
[----:B------:R-:W-:Y:S02]  /*71a0*/  IMAD.MOV.U32 R158, RZ, RZ, R250 ;  /* 0x000000ffff9e7224 */ /* 0x000fe400078e00fa */
[----:B------:R-:W-:Y:S02]  /*71b0*/  IMAD.MOV.U32 R149, RZ, RZ, R251 ;  /* 0x000000ffff957224 */ /* 0x000fe400078e00fb */
[----:B------:R-:W-:Y:S01]  /*71c0*/  IMAD.WIDE R68, R178, 0x2, R68 ;  /* 0x00000002b2447825 */ /* 0x000fe200078e0244 */
[----:B-1----:R-:W-:Y:S03]  /*71d0*/  HMMA.16816.F32.BF16 R56, R84, R72, R56 ;  /* 0x000000485438723c */ /* 0x002fe60000041838 */
[----:B------:R-:W-:-:S02]  /*71e0*/  IMAD.MOV.U32 R250, RZ, RZ, R156 ;  /* 0x000000fffffa7224 */ /* 0x000fc400078e009c */
[----:B------:R-:W-:Y:S02]  /*71f0*/  IMAD.MOV.U32 R251, RZ, RZ, R145 ;  /* 0x000000fffffb7224 */ /* 0x000fe400078e0091 */
[----:B------:R-:W-:Y:S02]  /*7200*/  IMAD.MOV.U32 R198, RZ, RZ, R116 ;  /* 0x000000ffffc67224 */ /* 0x000fe400078e0074 */
[----:B------:R-:W-:Y:S02]  /*7210*/  IMAD.MOV.U32 R199, RZ, RZ, R105 ;  /* 0x000000ffffc77224 */ /* 0x000fe400078e0069 */
[----:B------:R-:W-:Y:S02]  /*7220*/  IMAD.MOV.U32 R72, RZ, RZ, R30 ;  /* 0x000000ffff487224 */ /* 0x000fe400078e001e */
[----:B------:R-:W-:Y:S01]  /*7230*/  IMAD.MOV.U32 R73, RZ, RZ, R19 ;  /* 0x000000ffff497224 */ /* 0x000fe200078e0013 */
[----:B------:R-:W-:Y:S01]  /*7240*/  MOV R22, R68 ;  /* 0x0000004400167202 */ /* 0x000fe20000000f00 */
[----:B------:R-:W-:Y:S01]  /*7250*/  IMAD.WIDE R250, R178, 0x2, R250 ;  /* 0x00000002b2fa7825 */ /* 0x000fe200078e02fa */
[----:B------:R-:W-:-:S03]  /*7260*/  MOV R68, R16 ;  /* 0x0000001000447202 */ /* 0x000fc60000000f00 */
[----:B------:R-:W-:-:S04]  /*7270*/  IMAD.WIDE R198, R178, 0x2, R198 ;  /* 0x00000002b2c67825 */ /* 0x000fc800078e02c6 */
[----:B------:R-:W-:Y:S02]  /*7280*/  IMAD.MOV.U32 R11, RZ, RZ, R69 ;  /* 0x000000ffff0b7224 */ /* 0x000fe400078e0045 */
[----:B------:R-:W-:Y:S01]  /*7290*/  IMAD.WIDE R72, R178, 0x2, R72 ;  /* 0x00000002b2487825 */ /* 0x000fe200078e0248 */
[----:B------:R-:W-:-:S03]  /*72a0*/  MOV R145, R251 ;  /* 0x000000fb00917202 */ /* 0x000fc60000000f00 */
[----:B------:R-:W-:Y:S02]  /*72b0*/  IMAD.MOV.U32 R69, RZ, RZ, R5 ;  /* 0x000000ffff457224 */ /* 0x000fe400078e0005 */
[----:B------:R-:W-:Y:S02]  /*72c0*/  IMAD.MOV.U32 R156, RZ, RZ, R250 ;  /* 0x000000ffff9c7224 */ /* 0x000fe400078e00fa */
[----:B------:R-:W-:Y:S01]  /*72d0*/  IMAD.MOV.U32 R116, RZ, RZ, R198 ;  /* 0x000000ffff747224 */ /* 0x000fe200078e00c6 */
[----:B------:R-:W-:Y:S01]  /*72e0*/  MOV R198, R112 ;  /* 0x0000007000c67202 */ /* 0x000fe20000000f00 */
[----:B------:R-:W-:Y:S02]  /*72f0*/  IMAD.MOV.U32 R250, RZ, RZ, R152 ;  /* 0x000000fffffa7224 */ /* 0x000fe400078e0098 */
[----:B------:R-:W-:Y:S02]  /*7300*/  IMAD.MOV.U32 R251, RZ, RZ, R141 ;  /* 0x000000fffffb7224 */ /* 0x000fe400078e008d */
[----:B------:R-:W-:-:S02]  /*7310*/  IMAD.MOV.U32 R105, RZ, RZ, R199 ;  /* 0x000000ffff697224 */ /* 0x000fc400078e00c7 */
[----:B------:R-:W-:Y:S02]  /*7320*/  IMAD.MOV.U32 R30, RZ, RZ, R72 ;  /* 0x000000ffff1e7224 */ /* 0x000fe400078e0048 */
[----:B------:R-:W-:Y:S02]  /*7330*/  IMAD.MOV.U32 R19, RZ, RZ, R73 ;  /* 0x000000ffff137224 */ /* 0x000fe400078e0049 */
[----:B------:R-:W-:-:S04]  /*7340*/  IMAD.WIDE R68, R178, 0x2, R68 ;  /* 0x00000002b2447825 */ /* 0x000fc800078e0244 */
[----:B------:R-:W-:Y:S02]  /*7350*/  IMAD.MOV.U32 R199, RZ, RZ, R101 ;  /* 0x000000ffffc77224 */ /* 0x000fe400078e0065 */
[----:B------:R-:W-:Y:S02]  /*7360*/  IMAD.MOV.U32 R72, RZ, RZ, R24 ;  /* 0x000000ffff487224 */ /* 0x000fe400078e0018 */
[----:B------:R-:W-:Y:S01]  /*7370*/  IMAD.MOV.U32 R73, RZ, RZ, R13 ;  /* 0x000000ffff497224 */ /* 0x000fe200078e000d */
[----:B------:R-:W-:Y:S01]  /*7380*/  MOV R16, R68 ;  /* 0x0000004400107202 */ /* 0x000fe20000000f00 */
[----:B------:R-:W-:-:S04]  /*7390*/  IMAD.WIDE R250, R178, 0x2, R250 ;  /* 0x00000002b2fa7825 */ /* 0x000fc800078e02fa */
[----:B------:R-:W-:-:S04]  /*73a0*/  IMAD.WIDE R198, R178, 0x2, R198 ;  /* 0x00000002b2c67825 */ /* 0x000fc800078e02c6 */
[----:B------:R-:W-:-:S04]  /*73b0*/  IMAD.WIDE R72, R178, 0x2, R72 ;  /* 0x00000002b2487825 */ /* 0x000fc800078e0248 */
[----:B------:R-:W-:Y:S02]  /*73c0*/  IMAD.MOV.U32 R5, RZ, RZ, R69 ;  /* 0x000000ffff057224 */ /* 0x000fe400078e0045 */
[----:B0-----:R-:W-:Y:S01]  /*73d0*/  HMMA.16816.F32.BF16 R68, R60, R70, R52 ;  /* 0x000000463c44723c */ /* 0x001fe20000041834 */
[----:B------:R-:W-:Y:S01]  /*73e0*/  IMAD.MOV.U32 R141, RZ, RZ, R251 ;  /* 0x000000ffff8d7224 */ /* 0x000fe200078e00fb */
[----:B------:R-:W-:Y:S01]  /*73f0*/  MOV R251, R137 ;  /* 0x0000008900fb7202 */ /* 0x000fe20000000f00 */
[----:B------:R-:W-:Y:S01]  /*7400*/  IMAD.MOV.U32 R152, RZ, RZ, R250 ;  /* 0x000000ffff987224 */ /* 0x000fe200078e00fa */
[----:B------:R-:W-:Y:S01]  /*7410*/  MOV R112, R198 ;  /* 0x000000c600707202 */ /* 0x000fe20000000f00 */
[----:B------:R-:W-:Y:S02]  /*7420*/  IMAD.MOV.U32 R24, RZ, RZ, R72 ;  /* 0x000000ffff187224 */ /* 0x000fe400078e0048 */
[----:B------:R-:W-:Y:S01]  /*7430*/  MOV R52, R10 ;  /* 0x0000000a00347202 */ /* 0x000fe20000000f00 */
[----:B------:R-:W-:Y:S01]  /*7440*/  IMAD.MOV.U32 R53, RZ, RZ, R168 ;  /* 0x000000ffff357224 */ /* 0x000fe200078e00a8 */
[----:B------:R-:W-:Y:S01]  /*7450*/  HMMA.16816.F32.BF16 R80, R84, R88, R80 ;  /* 0x000000585450723c */ /* 0x000fe20000041850 */
[----:B------:R-:W-:-:S02]  /*7460*/  IMAD.MOV.U32 R13, RZ, RZ, R73 ;  /* 0x000000ffff0d7224 */ /* 0x000fc400078e0049 */
[----:B------:R-:W-:Y:S02]  /*7470*/  IMAD.MOV.U32 R250, RZ, RZ, R148 ;  /* 0x000000fffffa7224 */ /* 0x000fe400078e0094 */
[----:B------:R-:W-:Y:S01]  /*7480*/  IMAD.MOV.U32 R101, RZ, RZ, R199 ;  /* 0x000000ffff657224 */ /* 0x000fe200078e00c7 */
[----:B------:R-:W-:Y:S01]  /*7490*/  HMMA.16816.F32.BF16 R64, R84, R76, R64 ;  /* 0x0000004c5440723c */ /* 0x000fe20000041840 */
[----:B------:R-:W-:Y:S02]  /*74a0*/  IMAD.MOV.U32 R72, RZ, RZ, R18 ;  /* 0x000000ffff487224 */ /* 0x000fe400078e0012 */
[----:B------:R-:W-:Y:S02]  /*74b0*/  IMAD.MOV.U32 R73, RZ, RZ, R7 ;  /* 0x000000ffff497224 */ /* 0x000fe400078e0007 */
[----:B------:R-:W-:Y:S02]  /*74c0*/  IMAD.MOV.U32 R198, RZ, RZ, R96 ;  /* 0x000000ffffc67224 */ /* 0x000fe400078e0060 */
[----:B------:R-:W-:-:S02]  /*74d0*/  IMAD.MOV.U32 R199, RZ, RZ, R45 ;  /* 0x000000ffffc77224 */ /* 0x000fc400078e002d */
[----:B------:R-:W-:Y:S02]  /*74e0*/  IMAD.MOV.U32 R54, RZ, RZ, R12 ;  /* 0x000000ffff367224 */ /* 0x000fe400078e000c */
[----:B------:R-:W-:Y:S02]  /*74f0*/  IMAD.MOV.U32 R55, RZ, RZ, R0 ;  /* 0x000000ffff377224 */ /* 0x000fe400078e0000 */
[----:B------:R-:W-:-:S04]  /*7500*/  IMAD.WIDE R52, R178, 0x2, R52 ;  /* 0x00000002b2347825 */ /* 0x000fc800078e0234 */
[----:B------:R-:W-:Y:S01]  /*7510*/  IMAD.WIDE R250, R178, 0x2, R250 ;  /* 0x00000002b2fa7825 */ /* 0x000fe200078e02fa */
[----:B------:R-:W-:-:S03]  /*7520*/  MOV R10, R52 ;  /* 0x00000034000a7202 */ /* 0x000fc60000000f00 */
[----:B------:R-:W-:Y:S01]  /*7530*/  IMAD.WIDE R72, R178, 0x2, R72 ;  /* 0x00000002b2487825 */ /* 0x000fe200078e0248 */
[----:B------:R-:W-:-:S03]  /*7540*/  MOV R200, R118 ;  /* 0x0000007600c87202 */ /* 0x000fc60000000f00 */
[----:B------:R-:W-:Y:S01]  /*7550*/  IMAD.WIDE R198, R178, 0x2, R198 ;  /* 0x00000002b2c67825 */ /* 0x000fe200078e02c6 */
[----:B------:R-:W-:-:S03]  /*7560*/  MOV R52, R4 ;  /* 0x0000000400347202 */ /* 0x000fc60000000f00 */
[----:B------:R-:W-:-:S04]  /*7570*/  IMAD.WIDE R54, R178, 0x2, R54 ;  /* 0x00000002b2367825 */ /* 0x000fc800078e0236 */
[----:B------:R-:W-:Y:S02]  /*7580*/  IMAD.MOV.U32 R76, RZ, RZ, R26 ;  /* 0x000000ffff4c7224 */ /* 0x000fe400078e001a */
[----:B------:R-:W-:Y:S02]  /*7590*/  IMAD.MOV.U32 R77, RZ, RZ, R15 ;  /* 0x000000ffff4d7224 */ /* 0x000fe400078e000f */
[----:B------:R-:W-:Y:S02]  /*75a0*/  VIADD R193, R193, 0xffffffff ;  /* 0xffffffffc1c17836 */ /* 0x000fe40000000000 */
[----:B------:R-:W-:Y:S02]  /*75b0*/  IMAD.MOV.U32 R148, RZ, RZ, R250 ;  /* 0x000000ffff947224 */ /* 0x000fe400078e00fa */
[----:B------:R-:W-:Y:S02]  /*75c0*/  IMAD.MOV.U32 R137, RZ, RZ, R251 ;  /* 0x000000ffff897224 */ /* 0x000fe400078e00fb */
[----:B------:R-:W-:-:S02]  /*75d0*/  IMAD.MOV.U32 R18, RZ, RZ, R72 ;  /* 0x000000ffff127224 */ /* 0x000fc400078e0048 */
        /* <DEDUP_REMOVED lines=16> */
[----:B------:R-:W-:Y:S01]  /*76e0*/  IMAD.WIDE R76, R178, 0x2, R76 ;  /* 0x00000002b24c7825 */ /* 0x000fe200078e024c */
[----:B------:R-:W-:-:S03]  /*76f0*/  ISETP.NE.U32.AND P0, PT, R193, RZ, PT ;  /* 0x000000ffc100720c */ /* 0x000fc60003f05070 */
[----:B------:R-:W-:Y:S02]  /*7700*/  IMAD.MOV.U32 R54, RZ, RZ, R6 ;  /* 0x000000ffff367224 */ /* 0x000fe400078e0006 */
[----:B------:R-:W-:Y:S02]  /*7710*/  IMAD.MOV.U32 R55, RZ, RZ, R166 ;  /* 0x000000ffff377224 */ /* 0x000fe400078e00a6 */
[----:B------:R-:W-:-:S04]  /*7720*/  IMAD.WIDE R250, R178, 0x2, R250 ;  /* 0x00000002b2fa7825 */ /* 0x000fc800078e02fa */
[----:B------:R-:W-:-:S04]  /*7730*/  IMAD.WIDE R200, R178, 0x2, R200 ;  /* 0x00000002b2c87825 */ /* 0x000fc800078e02c8 */
[----:B------:R-:W-:-:S04]  /*7740*/  IMAD.WIDE R72, R178, 0x2, R72 ;  /* 0x00000002b2487825 */ /* 0x000fc800078e0248 */
[----:B------:R-:W-:-:S04]  /*7750*/  IMAD.WIDE R52, R178, 0x2, R52 ;  /* 0x00000002b2347825 */ /* 0x000fc800078e0234 */
[----:B------:R-:W-:-:S04]  /*7760*/  IMAD.WIDE R198, R178, 0x2, R198 ;  /* 0x00000002b2c67825 */ /* 0x000fc800078e02c6 */
[----:B------:R-:W-:-:S04]  /*7770*/  IMAD.WIDE R88, R178, 0x2, R88 ;  /* 0x00000002b2587825 */ /* 0x000fc800078e0258 */
[----:B------:R-:W-:Y:S02]  /*7780*/  IMAD.MOV.U32 R26, RZ, RZ, R76 ;  /* 0x000000ffff1a7224 */ /* 0x000fe400078e004c */
[----:B------:R-:W-:Y:S02]  /*7790*/  IMAD.MOV.U32 R15, RZ, RZ, R77 ;  /* 0x000000ffff0f7224 */ /* 0x000fe400078e004d */
[----:B------:R-:W-:Y:S01]  /*77a0*/  IMAD.WIDE R54, R178, 0x2, R54 ;  /* 0x00000002b2367825 */ /* 0x000fe200078e0236 */
[----:B------:R-:W-:-:S03]  /*77b0*/  MOV R133, R251 ;  /* 0x000000fb00857202 */ /* 0x000fc60000000f00 */
[----:B------:R-:W-:Y:S02]  /*77c0*/  IMAD.MOV.U32 R76, RZ, RZ, R20 ;  /* 0x000000ffff4c7224 */ /* 0x000fe400078e0014 */
[----:B------:R-:W-:Y:S01]  /*77d0*/  IMAD.MOV.U32 R77, RZ, RZ, R9 ;  /* 0x000000ffff4d7224 */ /* 0x000fe200078e0009 */
[----:B------:R-:W-:Y:S01]  /*77e0*/  MOV R118, R200 ;  /* 0x000000c800767202 */ /* 0x000fe20000000f00 */
[----:B------:R-:W-:Y:S01]  /*77f0*/  IMAD.MOV.U32 R14, RZ, RZ, R72 ;  /* 0x000000ffff0e7224 */ /* 0x000fe200078e0048 */
[----:B------:R-:W-:Y:S01]  /*7800*/  MOV R4, R52 ;  /* 0x0000003400047202 */ /* 0x000fe20000000f00 */
[----:B------:R-:W-:Y:S02]  /*7810*/  IMAD.MOV.U32 R3, RZ, RZ, R73 ;  /* 0x000000ffff037224 */ /* 0x000fe400078e0049 */
[----:B------:R-:W-:Y:S01]  /*7820*/  IMAD.MOV.U32 R165, RZ, RZ, R53 ;  /* 0x000000ffffa57224 */ /* 0x000fe200078e0035 */
[----:B------:R-:W-:Y:S01]  /*7830*/  HMMA.16816.F32.BF16 R72, R60, R74, R56 ;  /* 0x0000004a3c48723c */ /* 0x000fe20000041838 */
[----:B------:R-:W-:Y:S01]  /*7840*/  IMAD.MOV.U32 R144, RZ, RZ, R250 ;  /* 0x000000ffff907224 */ /* 0x000fe200078e00fa */
[----:B------:R-:W-:Y:S01]  /*7850*/  MOV R53, R170 ;  /* 0x000000aa00357202 */ /* 0x000fe20000000f00 */
        /* <DEDUP_REMOVED lines=17> */
[----:B------:R-:W-:-:S04]  /*7970*/  IMAD.WIDE R76, R178, 0x2, R76 ;  /* 0x00000002b24c7825 */ /* 0x000fc800078e024c */
[----:B------:R-:W-:Y:S02]  /*7980*/  IMAD.MOV.U32 R56, RZ, RZ, R8 ;  /* 0x000000ffff387224 */ /* 0x000fe400078e0008 */
[----:B------:R-:W-:Y:S02]  /*7990*/  IMAD.MOV.U32 R57, RZ, RZ, R167 ;  /* 0x000000ffff397224 */ /* 0x000fe400078e00a7 */
[----:B------:R-:W-:Y:S02]  /*79a0*/  IMAD.MOV.U32 R54, RZ, RZ, R2 ;  /* 0x000000ffff367224 */ /* 0x000fe400078e0002 */
[----:B------:R-:W-:Y:S02]  /*79b0*/  IMAD.MOV.U32 R55, RZ, RZ, R164 ;  /* 0x000000ffff377224 */ /* 0x000fe400078e00a4 */
[----:B------:R-:W-:Y:S01]  /*79c0*/  IMAD.MOV.U32 R52, RZ, RZ, R169 ;  /* 0x000000ffff347224 */ /* 0x000fe200078e00a9 */
[----:B------:R-:W-:Y:S01]  /*79d0*/  HMMA.16816.F32.BF16 R84, R60, R90, R80 ;  /* 0x0000005a3c54723c */ /* 0x000fe20000041850 */
[----:B------:R-:W-:Y:S01]  /*79e0*/  IMAD.WIDE R250, R178, 0x2, R250 ;  /* 0x00000002b2fa7825 */ /* 0x000fe200078e02fa */
[----:B------:R-:W-:-:S03]  /*79f0*/  UIADD3 UR7, UR7, -0x40, URZ ;  /* 0xffffffc007077890 */ /* 0x000fc6000fffe03f */
[----:B------:R-:W-:-:S04]  /*7a00*/  IMAD.WIDE R200, R178, 0x2, R200 ;  /* 0x00000002b2c87825 */ /* 0x000fc800078e02c8 */
[----:B------:R-:W-:-:S04]  /*7a10*/  IMAD.WIDE R198, R178, 0x2, R198 ;  /* 0x00000002b2c67825 */ /* 0x000fc800078e02c6 */
[----:B------:R-:W-:-:S04]  /*7a20*/  IMAD.WIDE R196, R178, 0x2, R196 ;  /* 0x00000002b2c47825 */ /* 0x000fc800078e02c4 */
[----:B------:R-:W-:-:S04]  /*7a30*/  IMAD.WIDE R88, R178, 0x2, R88 ;  /* 0x00000002b2587825 */ /* 0x000fc800078e0258 */
[----:B------:R-:W-:Y:S02]  /*7a40*/  IMAD.MOV.U32 R20, RZ, RZ, R76 ;  /* 0x000000ffff147224 */ /* 0x000fe400078e004c */
[----:B------:R-:W-:Y:S02]  /*7a50*/  IMAD.MOV.U32 R9, RZ, RZ, R77 ;  /* 0x000000ffff097224 */ /* 0x000fe400078e004d */
[C---:B------:R-:W-:Y:S01]  /*7a60*/  IMAD.WIDE R56, R178.reuse, 0x2, R56 ;  /* 0x00000002b2387825 */ /* 0x040fe200078e0238 */
[----:B------:R-:W-:Y:S03]  /*7a70*/  HMMA.16816.F32.BF16 R76, R60, R78, R64 ;  /* 0x0000004e3c4c723c */ /* 0x000fe60000041840 */
        /* <DEDUP_REMOVED lines=14> */
[----:B------:R-:W-:-:S04]  /*7b60*/  IMAD.WIDE R194, R177, 0x2, R194 ;  /* 0x00000002b1c27825 */ /* 0x000fc800078e02c2 */
[----:B------:R-:W-:Y:S02]  /*7b70*/  IMAD.MOV.U32 R2, RZ, RZ, R54 ;  /* 0x000000ffff027224 */ /* 0x000fe400078e0036 */
[----:B------:R-:W-:Y:S02]  /*7b80*/  IMAD.MOV.U32 R164, RZ, RZ, R55 ;  /* 0x000000ffffa47224 */ /* 0x000fe400078e0037 */
[----:B------:R-:W-:Y:S02]  /*7b90*/  IMAD.MOV.U32 R169, RZ, RZ, R52 ;  /* 0x000000ffffa97224 */ /* 0x000fe400078e0034 */
[----:B------:R-:W-:Y:S01]  /*7ba0*/  IMAD.MOV.U32 R170, RZ, RZ, R53 ;  /* 0x000000ffffaa7224 */ /* 0x000fe200078e0035 */
[----:B------:R-:W-:Y:S06]  /*7bb0*/  @P0 BRA `(.L_x_2) ;  /* 0xffffffc800fc0947 */ /* 0x000fec000383ffff */
[----:B------:R-:W-:Y:S02]  /*7bc0*/  F2FP.BF16.F32.PACK_AB R2, R71, R87 ;  /* 0x000000574702723e */ /* 0x000fe400000010ff */
[----:B------:R-:W-:Y:S02]  /*7bd0*/  F2FP.BF16.F32.PACK_AB R4, R69, R85 ;  /* 0x000000554504723e */ /* 0x000fe400000010ff */
[----:B------:R-:W-:Y:S02]  /*7be0*/  F2FP.BF16.F32.PACK_AB R3, R79, R75 ;  /* 0x0000004b4f03723e */ /* 0x000fe400000010ff */
[----:B------:R-:W-:Y:S02]  /*7bf0*/  F2FP.BF16.F32.PACK_AB R71, R78, R74 ;  /* 0x0000004a4e47723e */ /* 0x000fe400000010ff */
[----:B------:R-:W-:Y:S02]  /*7c00*/  F2FP.BF16.F32.PACK_AB R70, R70, R86 ;  /* 0x000000564646723e */ /* 0x000fe400000010ff */
[----:B------:R-:W-:-:S02]  /*7c10*/  F2FP.BF16.F32.PACK_AB R5, R77, R73 ;  /* 0x000000494d05723e */ /* 0x000fc400000010ff */
[----:B------:R-:W-:Y:S02]  /*7c20*/  F2FP.BF16.F32.PACK_AB R69, R76, R72 ;  /* 0x000000484c45723e */ /* 0x000fe400000010ff */
[----:B------:R-:W-:-:S07]  /*7c30*/  F2FP.BF16.F32.PACK_AB R68, R68, R84 ;  /* 0x000000544444723e */ /* 0x000fce00000010ff */
.L_x_1:
[----:B------:R-:W0:Y:S01]  /*7c40*/  S2R R12, SR_TID.X ;  /* 0x00000000000c7919 */ /* 0x000e220000002100 */
[----:B------:R-:W1:Y:S01]  /*7c50*/  S2UR UR5, SR_CgaCtaId ;  /* 0x00000000000579c3 */ /* 0x000e620000008800 */
[----:B------:R-:W-:Y:S01]  /*7c60*/  UMOV UR4, 0x400 ;  /* 0x0000040000047882 */ /* 0x000fe20000000000 */
[----:B------:R-:W-:-:S06]  /*7c70*/  ISETP.NE.U32.AND P0, PT, R171, RZ, PT ;  /* 0x000000ffab00720c */ /* 0x000fcc0003f05070 */
[----:B------:R-:W-:Y:S01]  /*7c80*/  BAR.SYNC.DEFER_BLOCKING 0x0 ;  /* 0x0000000000007b1d */ /* 0x000fe20000010000 */
[----:B------:R-:W-:-:S05]  /*7c90*/  SEL R9, RZ, 0x240, !P0 ;  /* 0x00000240ff097807 */ /* 0x000fca0004000000 */
[----:B------:R-:W-:Y:S01]  /*7ca0*/  ULDC.64 UR6, c[0x0][0x220] ;  /* 0x0000880000067ab9 */ /* 0x000fe20000000a00 */
[----:B------:R-:W-:Y:S01]  /*7cb0*/  LOP3.LUT R11, R9, 0x30, R172, 0xf8, !PT ;  /* 0x00000030090b7812 */ /* 0x000fe200078ef8ac */
[----:B------:R-:W-:Y:S02]  /*7cc0*/  ULDC.64 UR10, c[0x0][0x228] ;  /* 0x00008a00000a7ab9 */ /* 0x000fe40000000a00 */
[----:B------:R-:W-:Y:S01]  /*7cd0*/  ISETP.GE.AND P0, PT, R163, UR10, PT ;  /* 0x0000000aa3007c0c */ /* 0x000fe2000bf06270 */
[----:B-1----:R-:W-:-:S03]  /*7ce0*/  ULEA UR4, UR5, UR4, 0x18 ;  /* 0x0000000405047291 */ /* 0x002fc6000f8ec03f */
[----:B------:R-:W-:Y:S01]  /*7cf0*/  ULDC UR5, c[0x0][0x244] ;  /* 0x0000910000057ab9 */ /* 0x000fe20000000800 */
[C---:B0-----:R-:W-:Y:S01]  /*7d00*/  IMAD.SHL.U32 R0, R12.reuse, 0x4, RZ ;  /* 0x000000040c007824 */ /* 0x041fe200078e00ff */
[----:B------:R-:W-:Y:S02]  /*7d10*/  SHF.L.U32 R7, R12, 0x6, RZ ;  /* 0x000000060c077819 */ /* 0x000fe400000006ff */
[--C-:B------:R-:W-:Y:S02]  /*7d20*/  SHF.R.S32.HI R6, RZ, 0x4, R12.reuse ;  /* 0x00000004ff067819 */ /* 0x100fe4000001140c */
[----:B------:R-:W-:Y:S02]  /*7d30*/  LOP3.LUT R0, R0, 0x38, RZ, 0xc0, !PT ;  /* 0x0000003800007812 */ /* 0x000fe400078ec0ff */
[----:B------:R-:W-:Y:S02]  /*7d40*/  SHF.R.S32.HI R8, RZ, 0x3, R12 ;  /* 0x00000003ff087819 */ /* 0x000fe4000001140c */
[----:B------:R-:W-:-:S02]  /*7d50*/  LOP3.LUT R7, R0, 0x40, R7, 0xf8, !PT ;  /* 0x0000004000077812 */ /* 0x000fc400078ef807 */
[----:B------:R-:W-:Y:S02]  /*7d60*/  SGXT R0, R6, 0x1 ;  /* 0x000000010600781a */ /* 0x000fe40000000200 */
[----:B------:R-:W-:Y:S02]  /*7d70*/  LOP3.LUT R6, R12, 0x20, RZ, 0xc0, !PT ;  /* 0x000000200c067812 */ /* 0x000fe400078ec0ff */
[----:B------:R-:W-:Y:S02]  /*7d80*/  LOP3.LUT R7, R7, 0x240, R0, 0x78, !PT ;  /* 0x0000024007077812 */ /* 0x000fe400078e7800 */
[----:B------:R-:W-:Y:S01]  /*7d90*/  SGXT R8, R8, 0x1 ;  /* 0x000000010808781a */ /* 0x000fe20000000200 */
[----:B------:R-:W-:Y:S01]  /*7da0*/  IMAD.SHL.U32 R10, R6, 0x2, RZ ;  /* 0x00000002060a7824 */ /* 0x000fe200078e00ff */
[----:B------:R-:W-:Y:S01]  /*7db0*/  LOP3.LUT R0, R12, 0x10, RZ, 0xc0, !PT ;  /* 0x000000100c007812 */ /* 0x000fe200078ec0ff */
[----:B------:R-:W-:Y:S01]  /*7dc0*/  IMAD R7, R6, 0x8, R7 ;  /* 0x0000000806077824 */ /* 0x000fe200078e0207 */
[----:B------:R-:W-:-:S02]  /*7dd0*/  LOP3.LUT R9, R8, 0x408, RZ, 0xc0, !PT ;  /* 0x0000040808097812 */ /* 0x000fc400078ec0ff */
[----:B------:R-:W-:Y:S02]  /*7de0*/  LOP3.LUT R11, R11, R10, RZ, 0x3c, !PT ;  /* 0x0000000a0b0b7212 */ /* 0x000fe400078e3cff */
[----:B------:R-:W-:Y:S01]  /*7df0*/  LOP3.LUT R6, R7, 0x8, RZ, 0x3c, !PT ;  /* 0x0000000807067812 */ /* 0x000fe200078e3cff */
[----:B------:R-:W-:Y:S01]  /*7e00*/  STS.64 [R7+UR4], R68 ;  /* 0x0000004407007988 */ /* 0x000fe20008000a04 */
[----:B------:R-:W-:-:S03]  /*7e10*/  IMAD R0, R0, 0x8, R9 ;  /* 0x0000000800007824 */ /* 0x000fc600078e0209 */
[----:B------:R0:W-:Y:S01]  /*7e20*/  STS.64 [R7+UR4+0x80], R4 ;  /* 0x0000800407007988 */ /* 0x0001e20008000a04 */
[----:B------:R-:W-:Y:S02]  /*7e30*/  IMAD.IADD R8, R0, 0x1, R11 ;  /* 0x0000000100087824 */ /* 0x000fe400078e020b */
[----:B------:R-:W-:Y:S01]  /*7e40*/  IMAD R0, R163, UR5, RZ ;  /* 0x00000005a3007c24 */ /* 0x000fe2000f8e02ff */
[----:B------:R-:W-:Y:S01]  /*7e50*/  STS.64 [R6+UR4+0x400], R70 ;  /* 0x0004004606007988 */ /* 0x000fe20008000a04 */
[----:B------:R-:W-:Y:S01]  /*7e60*/  ULDC UR5, c[0x0][0x248] ;  /* 0x0000920000057ab9 */ /* 0x000fe20000000800 */
[----:B------:R-:W-:Y:S02]  /*7e70*/  LOP3.LUT R19, R8, 0x8, RZ, 0x3c, !PT ;  /* 0x0000000808137812 */ /* 0x000fe400078e3cff */
[----:B------:R1:W-:Y:S01]  /*7e80*/  STS.64 [R6+UR4+0x480], R2 ;  /* 0x0004800206007988 */ /* 0x0003e20008000a04 */
[----:B------:R-:W-:Y:S01]  /*7e90*/  BAR.SYNC.DEFER_BLOCKING 0x0 ;  /* 0x0000000000007b1d */ /* 0x000fe20000010000 */
[----:B0-----:R-:W-:-:S02]  /*7ea0*/  SHF.R.U32.HI R7, RZ, 0x4, R12 ;  /* 0x00000004ff077819 */ /* 0x001fc4000001160c */
[C---:B------:R-:W-:Y:S02]  /*7eb0*/  LEA R22, P1, R0.reuse, UR6, 0x1 ;  /* 0x0000000600167c11 */ /* 0x040fe4000f8208ff */
[----:B------:R-:W-:Y:S02]  /*7ec0*/  SGXT.U32 R7, R7, 0x2 ;  /* 0x000000020707781a */ /* 0x000fe40000000000 */
[----:B------:R-:W-:Y:S02]  /*7ed0*/  LEA.HI.X.SX32 R24, R0, UR7, 0x1, P1 ;  /* 0x0000000700187c11 */ /* 0x000fe400088f0eff */
[----:B-1----:R-:W-:Y:S02]  /*7ee0*/  LEA.HI R3, R12, 0x3c, RZ, 0x1c ;  /* 0x0000003c0c037811 */ /* 0x002fe400078fe0ff */
[C---:B------:R-:W-:Y:S02]  /*7ef0*/  LOP3.LUT R2, R162.reuse, 0x4, R7, 0xfe, !PT ;  /* 0x00000004a2027812 */ /* 0x040fe400078efe07 */
[----:B------:R-:W-:-:S02]  /*7f00*/  LOP3.LUT R0, R162, R3, RZ, 0xfc, !PT ;  /* 0x00000003a2007212 */ /* 0x000fc400078efcff */
[----:B------:R-:W-:Y:S01]  /*7f10*/  LOP3.LUT R3, R162, R7, RZ, 0xfc, !PT ;  /* 0x00000007a2037212 */ /* 0x000fe200078efcff */
[C---:B------:R-:W-:Y:S01]  /*7f20*/  IMAD R5, R2.reuse, UR5, RZ ;  /* 0x0000000502057c24 */ /* 0x040fe2000f8e02ff */
[----:B------:R-:W-:Y:S02]  /*7f30*/  ISETP.LT.AND P4, PT, R2, UR11, !P0 ;  /* 0x0000000b02007c0c */ /* 0x000fe4000c781270 */
[C---:B------:R-:W-:Y:S01]  /*7f40*/  ISETP.LT.AND P2, PT, R3.reuse, UR11, !P0 ;  /* 0x0000000b03007c0c */ /* 0x040fe2000c741270 */
[----:B------:R-:W-:Y:S01]  /*7f50*/  IMAD R3, R3, UR5, RZ ;  /* 0x0000000503037c24 */ /* 0x000fe2000f8e02ff */
[-C--:B------:R-:W-:Y:S02]  /*7f60*/  LEA R4, P3, R5, R22.reuse, 0x1 ;  /* 0x0000001605047211 */ /* 0x080fe400078608ff */
[----:B------:R-:W-:Y:S01]  /*7f70*/  LOP3.LUT R6, R162, 0x8, R7, 0xfe, !PT ;  /* 0x00000008a2067812 */ /* 0x000fe200078efe07 */
[----:B------:R-:W0:Y:S01]  /*7f80*/  LDS.64 R26, [R8+UR4] ;  /* 0x00000004081a7984 */ /* 0x000e220008000a00 */
[----:B------:R-:W-:-:S02]  /*7f90*/  LEA R2, P1, R3, R22, 0x1 ;  /* 0x0000001603027211 */ /* 0x000fc400078208ff */
[C-C-:B------:R-:W-:Y:S01]  /*7fa0*/  LOP3.LUT R13, R162.reuse, 0x38, R7.reuse, 0xfe, !PT ;  /* 0x00000038a20d7812 */ /* 0x140fe200078efe07 */
[----:B------:R-:W1:Y:S01]  /*7fb0*/  LDS.64 R30, [R19+UR4] ;  /* 0x00000004131e7984 */ /* 0x000e620008000a00 */
[C-C-:B------:R-:W-:Y:S02]  /*7fc0*/  LOP3.LUT R11, R162.reuse, 0x34, R7.reuse, 0xfe, !PT ;  /* 0x00000034a20b7812 */ /* 0x140fe400078efe07 */
[C-C-:B------:R-:W-:Y:S01]  /*7fd0*/  LOP3.LUT R10, R162.reuse, 0x30, R7.reuse, 0xfe, !PT ;  /* 0x00000030a20a7812 */ /* 0x140fe200078efe07 */
[----:B------:R2:W3:Y:S01]  /*7fe0*/  LDS.64 R28, [R8+UR4+0x100] ;  /* 0x00010004081c7984 */ /* 0x0004e20008000a00 */
[C-C-:B------:R-:W-:Y:S02]  /*7ff0*/  LOP3.LUT R12, R162.reuse, 0x2c, R7.reuse, 0xfe, !PT ;  /* 0x0000002ca20c7812 */ /* 0x140fe400078efe07 */
[C-C-:B------:R-:W-:Y:S01]  /*8000*/  LOP3.LUT R14, R162.reuse, 0x28, R7.reuse, 0xfe, !PT ;  /* 0x00000028a20e7812 */ /* 0x140fe200078efe07 */
[----:B------:R4:W5:Y:S01]  /*8010*/  LDS.64 R32, [R19+UR4+0x100] ;  /* 0x0001000413207984 */ /* 0x0009620008000a00 */
[----:B------:R-:W-:-:S02]  /*8020*/  LOP3.LUT R15, R162, 0x24, R7, 0xfe, !PT ;  /* 0x00000024a20f7812 */ /* 0x000fc400078efe07 */
[C-C-:B------:R-:W-:Y:S02]  /*8030*/  LOP3.LUT R16, R162.reuse, 0x20, R7.reuse, 0xfe, !PT ;  /* 0x00000020a2107812 */ /* 0x140fe400078efe07 */
[C-C-:B------:R-:W-:Y:S02]  /*8040*/  LOP3.LUT R17, R162.reuse, 0x1c, R7.reuse, 0xfe, !PT ;  /* 0x0000001ca2117812 */ /* 0x140fe400078efe07 */
[C-C-:B------:R-:W-:Y:S02]  /*8050*/  LOP3.LUT R18, R162.reuse, 0x18, R7.reuse, 0xfe, !PT ;  /* 0x00000018a2127812 */ /* 0x140fe400078efe07 */
[C-C-:B--2---:R-:W-:Y:S02]  /*8060*/  LOP3.LUT R8, R162.reuse, 0x14, R7.reuse, 0xfe, !PT ;  /* 0x00000014a2087812 */ /* 0x144fe400078efe07 */
[--C-:B------:R-:W-:Y:S02]  /*8070*/  LOP3.LUT R9, R162, 0x10, R7.reuse, 0xfe, !PT ;  /* 0x00000010a2097812 */ /* 0x100fe400078efe07 */
[-C--:B------:R-:W-:Y:S01]  /*8080*/  LEA.HI.X.SX32 R3, R3, R24.reuse, 0x1, P1 ;  /* 0x0000001803037211 */ /* 0x080fe200008f0eff */
[----:B------:R-:W-:Y:S01]  /*8090*/  IMAD R20, R8, UR5, RZ ;  /* 0x0000000508147c24 */ /* 0x000fe2000f8e02ff */
[----:B------:R-:W-:Y:S01]  /*80a0*/  LOP3.LUT R162, R162, 0xc, R7, 0xfe, !PT ;  /* 0x0000000ca2a27812 */ /* 0x000fe200078efe07 */
[C---:B------:R-:W-:Y:S01]  /*80b0*/  IMAD R7, R6.reuse, UR5, RZ ;  /* 0x0000000506077c24 */ /* 0x040fe2000f8e02ff */
[----:B------:R-:W-:Y:S01]  /*80c0*/  LEA.HI.X.SX32 R5, R5, R24, 0x1, P3 ;  /* 0x0000001805057211 */ /* 0x000fe200018f0eff */
[----:B----4-:R-:W-:Y:S01]  /*80d0*/  IMAD R19, R9, UR5, RZ ;  /* 0x0000000509137c24 */ /* 0x010fe2000f8e02ff */
[----:B------:R-:W-:-:S02]  /*80e0*/  ISETP.LT.AND P1, PT, R6, UR11, !P0 ;  /* 0x0000000b06007c0c */ /* 0x000fc4000c721270 */
[C---:B------:R-:W-:Y:S01]  /*80f0*/  ISETP.LT.AND P3, PT, R162.reuse, UR11, !P0 ;  /* 0x0000000ba2007c0c */ /* 0x040fe2000c761270 */
[----:B------:R-:W-:Y:S01]  /*8100*/  IMAD R162, R162, UR5, RZ ;  /* 0x00000005a2a27c24 */ /* 0x000fe2000f8e02ff */
[----:B0-----:R0:W-:Y:S01]  /*8110*/  @P2 STG.E.U16 desc[UR8][R2.64], R26 ;  /* 0x0000001a02002986 */ /* 0x0011e2000c101508 */
[----:B------:R-:W-:-:S03]  /*8120*/  ISETP.LT.AND P2, PT, R9, UR11, !P0 ;  /* 0x0000000b09007c0c */ /* 0x000fc6000c741270 */
[----:B-1----:R1:W-:Y:S01]  /*8130*/  @P4 STG.E.U16 desc[UR8][R4.64], R30 ;  /* 0x0000001e04004986 */ /* 0x0023e2000c101508 */
[----:B------:R-:W-:-:S04]  /*8140*/  LEA R6, P4, R7, R22, 0x1 ;  /* 0x0000001607067211 */ /* 0x000fc800078808ff */
[----:B------:R-:W-:Y:S02]  /*8150*/  LEA.HI.X.SX32 R7, R7, R24, 0x1, P4 ;  /* 0x0000001807077211 */ /* 0x000fe400020f0eff */
[----:B------:R-:W-:Y:S02]  /*8160*/  ISETP.LT.AND P4, PT, R8, UR11, !P0 ;  /* 0x0000000b08007c0c */ /* 0x000fe4000c781270 */
[CC--:B------:R-:W-:Y:S01]  /*8170*/  LEA R8, P5, R162.reuse, R22.reuse, 0x1 ;  /* 0x00000016a2087211 */ /* 0x0c0fe200078a08ff */
[----:B---3--:R2:W-:Y:S01]  /*8180*/  @P1 STG.E.U16 desc[UR8][R6.64], R28 ;  /* 0x0000001c06001986 */ /* 0x0085e2000c101508 */
[----:B0-----:R-:W-:Y:S02]  /*8190*/  LEA R2, P1, R19, R22, 0x1 ;  /* 0x0000001613027211 */ /* 0x001fe400078208ff */
[----:B------:R-:W-:Y:S02]  /*81a0*/  LEA.HI.X.SX32 R9, R162, R24, 0x1, P5 ;  /* 0x00000018a2097211 */ /* 0x000fe400028f0eff */
[----:B-1----:R-:W-:-:S02]  /*81b0*/  LEA R4, P6, R20, R22, 0x1 ;  /* 0x0000001614047211 */ /* 0x002fc400078c08ff */
[----:B------:R-:W-:Y:S01]  /*81c0*/  PRMT R26, R26, 0x7632, R26 ;  /* 0x000076321a1a7816 */ /* 0x000fe2000000001a */
[----:B-----5:R-:W-:Y:S01]  /*81d0*/  @P3 STG.E.U16 desc[UR8][R8.64], R32 ;  /* 0x0000002008003986 */ /* 0x020fe2000c101508 */
[-C--:B------:R-:W-:Y:S02]  /*81e0*/  LEA.HI.X.SX32 R3, R19, R24.reuse, 0x1, P1 ;  /* 0x0000001813037211 */ /* 0x080fe400008f0eff */
[----:B------:R-:W-:Y:S02]  /*81f0*/  PRMT R30, R30, 0x7632, R30 ;  /* 0x000076321e1e7816 */ /* 0x000fe4000000001e */
[----:B------:R-:W-:Y:S01]  /*8200*/  LEA.HI.X.SX32 R5, R20, R24, 0x1, P6 ;  /* 0x0000001814057211 */ /* 0x000fe200030f0eff */
[----:B------:R0:W-:Y:S01]  /*8210*/  @P2 STG.E.U16 desc[UR8][R2.64], R26 ;  /* 0x0000001a02002986 */ /* 0x0001e2000c101508 */
[C---:B------:R-:W-:Y:S01]  /*8220*/  ISETP.LT.AND P1, PT, R18.reuse, UR11, !P0 ;  /* 0x0000000b12007c0c */ /* 0x040fe2000c721270 */
[----:B------:R-:W-:Y:S01]  /*8230*/  IMAD R18, R18, UR5, RZ ;  /* 0x0000000512127c24 */ /* 0x000fe2000f8e02ff */
[C---:B------:R-:W-:Y:S01]  /*8240*/  ISETP.LT.AND P3, PT, R17.reuse, UR11, !P0 ;  /* 0x0000000b11007c0c */ /* 0x040fe2000c761270 */
[----:B------:R-:W-:Y:S01]  /*8250*/  IMAD R17, R17, UR5, RZ ;  /* 0x0000000511117c24 */ /* 0x000fe2000f8e02ff */
[----:B------:R1:W-:Y:S01]  /*8260*/  @P4 STG.E.U16 desc[UR8][R4.64], R30 ;  /* 0x0000001e04004986 */ /* 0x0003e2000c101508 */
[C---:B------:R-:W-:Y:S01]  /*8270*/  ISETP.LT.AND P2, PT, R16.reuse, UR11, !P0 ;  /* 0x0000000b10007c0c */ /* 0x040fe2000c741270 */
[----:B------:R-:W-:Y:S01]  /*8280*/  IMAD R16, R16, UR5, RZ ;  /* 0x0000000510107c24 */ /* 0x000fe2000f8e02ff */
[----:B--2---:R-:W-:-:S02]  /*8290*/  LEA R6, P6, R18, R22, 0x1 ;  /* 0x0000001612067211 */ /* 0x004fc400078c08ff */
[C---:B------:R-:W-:Y:S01]  /*82a0*/  ISETP.LT.AND P4, PT, R15.reuse, UR11, !P0 ;  /* 0x0000000b0f007c0c */ /* 0x040fe2000c781270 */
[----:B------:R-:W-:Y:S01]  /*82b0*/  IMAD R15, R15, UR5, RZ ;  /* 0x000000050f0f7c24 */ /* 0x000fe2000f8e02ff */
[C---:B0-----:R-:W-:Y:S02]  /*82c0*/  LEA R2, P5, R17.reuse, R22, 0x1 ;  /* 0x0000001611027211 */ /* 0x041fe400078a08ff */
[-C--:B------:R-:W-:Y:S02]  /*82d0*/  LEA.HI.X.SX32 R7, R18, R24.reuse, 0x1, P6 ;  /* 0x0000001812077211 */ /* 0x080fe400030f0eff */
[----:B------:R-:W-:Y:S01]  /*82e0*/  LEA.HI.X.SX32 R3, R17, R24, 0x1, P5 ;  /* 0x0000001811037211 */ /* 0x000fe200028f0eff */
[----:B------:R-:W-:Y:S01]  /*82f0*/  IMAD R17, R0, UR5, RZ ;  /* 0x0000000500117c24 */ /* 0x000fe2000f8e02ff */
[-C--:B-1----:R-:W-:Y:S02]  /*8300*/  LEA R4, P6, R16, R22.reuse, 0x1 ;  /* 0x0000001610047211 */ /* 0x082fe400078c08ff */
[----:B------:R-:W-:-:S02]  /*8310*/  LEA R8, P5, R15, R22, 0x1 ;  /* 0x000000160f087211 */ /* 0x000fc400078a08ff */
[----:B------:R-:W-:Y:S02]  /*8320*/  PRMT R28, R28, 0x7632, R28 ;  /* 0x000076321c1c7816 */ /* 0x000fe4000000001c */
[----:B------:R-:W-:Y:S02]  /*8330*/  PRMT R32, R32, 0x7632, R32 ;  /* 0x0000763220207816 */ /* 0x000fe40000000020 */
[-C--:B------:R-:W-:Y:S01]  /*8340*/  LEA.HI.X.SX32 R5, R16, R24.reuse, 0x1, P6 ;  /* 0x0000001810057211 */ /* 0x080fe200030f0eff */
[----:B------:R0:W-:Y:S01]  /*8350*/  @P1 STG.E.U16 desc[UR8][R6.64], R28 ;  /* 0x0000001c06001986 */ /* 0x0001e2000c101508 */
[----:B------:R-:W-:Y:S01]  /*8360*/  LEA.HI.X.SX32 R9, R15, R24, 0x1, P5 ;  /* 0x000000180f097211 */ /* 0x000fe200028f0eff */
[----:B------:R-:W-:Y:S01]  /*8370*/  IMAD R16, R13, UR5, RZ ;  /* 0x000000050d107c24 */ /* 0x000fe2000f8e02ff */
[C---:B------:R-:W-:Y:S01]  /*8380*/  ISETP.LT.AND P5, PT, R14.reuse, UR11, !P0 ;  /* 0x0000000b0e007c0c */ /* 0x040fe2000c7a1270 */
[----:B------:R1:W-:Y:S01]  /*8390*/  @P3 STG.E.U16 desc[UR8][R2.64], R32 ;  /* 0x0000002002003986 */ /* 0x0003e2000c101508 */
[----:B------:R-:W-:Y:S01]  /*83a0*/  IMAD R14, R14, UR5, RZ ;  /* 0x000000050e0e7c24 */ /* 0x000fe2000f8e02ff */
[----:B------:R-:W-:Y:S01]  /*83b0*/  ISETP.LT.AND P3, PT, R10, UR11, !P0 ;  /* 0x0000000b0a007c0c */ /* 0x000fe2000c761270 */
[----:B------:R-:W-:Y:S01]  /*83c0*/  IMAD R15, R11, UR5, RZ ;  /* 0x000000050b0f7c24 */ /* 0x000fe2000f8e02ff */
[----:B------:R2:W-:Y:S04]  /*83d0*/  @P2 STG.E.U16 desc[UR8][R4.64], R27 ;  /* 0x0000001b04002986 */ /* 0x0005e8000c101508 */
[----:B------:R3:W-:Y:S01]  /*83e0*/  @P4 STG.E.U16 desc[UR8][R8.64], R31 ;  /* 0x0000001f08004986 */ /* 0x0007e2000c101508 */
[C---:B------:R-:W-:Y:S01]  /*83f0*/  ISETP.LT.AND P4, PT, R12.reuse, UR11, !P0 ;  /* 0x0000000b0c007c0c */ /* 0x040fe2000c781270 */
[----:B------:R-:W-:-:S02]  /*8400*/  IMAD R12, R12, UR5, RZ ;  /* 0x000000050c0c7c24 */ /* 0x000fc4000f8e02ff */
[----:B0-----:R-:W-:Y:S01]  /*8410*/  IMAD R7, R10, UR5, RZ ;  /* 0x000000050a077c24 */ /* 0x001fe2000f8e02ff */
[-C--:B-1----:R-:W-:Y:S02]  /*8420*/  LEA R2, P6, R14, R22.reuse, 0x1 ;  /* 0x000000160e027211 */ /* 0x082fe400078c08ff */
[CC--:B--2---:R-:W-:Y:S02]  /*8430*/  LEA R4, P1, R12.reuse, R22.reuse, 0x1 ;  /* 0x000000160c047211 */ /* 0x0c4fe400078208ff */
[C---:B------:R-:W-:Y:S02]  /*8440*/  LEA R6, P2, R7.reuse, R22, 0x1 ;  /* 0x0000001607067211 */ /* 0x040fe400078408ff */
[----:B------:R-:W-:Y:S02]  /*8450*/  LEA.HI.X.SX32 R5, R12, R24, 0x1, P1 ;  /* 0x000000180c057211 */ /* 0x000fe400008f0eff */
[----:B------:R-:W-:Y:S02]  /*8460*/  LEA R10, P1, R16, R22, 0x1 ;  /* 0x00000016100a7211 */ /* 0x000fe400078208ff */
[----:B------:R-:W-:-:S02]  /*8470*/  LEA.HI.X.SX32 R7, R7, R24, 0x1, P2 ;  /* 0x0000001807077211 */ /* 0x000fc400010f0eff */
[----:B------:R-:W-:Y:S02]  /*8480*/  ISETP.LT.AND P2, PT, R11, UR11, !P0 ;  /* 0x0000000b0b007c0c */ /* 0x000fe4000c741270 */
[-C--:B------:R-:W-:Y:S02]  /*8490*/  LEA.HI.X.SX32 R11, R16, R24.reuse, 0x1, P1 ;  /* 0x00000018100b7211 */ /* 0x080fe400008f0eff */
[----:B------:R-:W-:Y:S02]  /*84a0*/  ISETP.LT.AND P1, PT, R0, UR11, !P0 ;  /* 0x0000000b00007c0c */ /* 0x000fe4000c721270 */
[----:B------:R-:W-:Y:S02]  /*84b0*/  ISETP.LT.AND P0, PT, R13, UR11, !P0 ;  /* 0x0000000b0d007c0c */ /* 0x000fe4000c701270 */
[----:B------:R-:W-:Y:S02]  /*84c0*/  LEA.HI.X.SX32 R3, R14, R24, 0x1, P6 ;  /* 0x000000180e037211 */ /* 0x000fe400030f0eff */
[----:B---3--:R-:W-:-:S02]  /*84d0*/  LEA R8, P6, R15, R22, 0x1 ;  /* 0x000000160f087211 */ /* 0x008fc400078c08ff */
[----:B------:R-:W-:Y:S01]  /*84e0*/  PRMT R27, R27, 0x7632, R27 ;  /* 0x000076321b1b7816 */ /* 0x000fe2000000001b */
[----:B------:R0:W-:Y:S01]  /*84f0*/  @P5 STG.E.U16 desc[UR8][R2.64], R29 ;  /* 0x0000001d02005986 */ /* 0x0001e2000c101508 */
[----:B------:R-:W-:Y:S02]  /*8500*/  LEA.HI.X.SX32 R9, R15, R24, 0x1, P6 ;  /* 0x000000180f097211 */ /* 0x000fe400030f0eff */
[----:B------:R-:W-:Y:S01]  /*8510*/  PRMT R31, R31, 0x7632, R31 ;  /* 0x000076321f1f7816 */ /* 0x000fe2000000001f */
[----:B------:R0:W-:Y:S01]  /*8520*/  @P4 STG.E.U16 desc[UR8][R4.64], R33 ;  /* 0x0000002104004986 */ /* 0x0001e2000c101508 */
[----:B------:R-:W-:Y:S02]  /*8530*/  PRMT R0, R29, 0x7632, R0 ;  /* 0x000076321d007816 */ /* 0x000fe40000000000 */
[C---:B------:R-:W-:Y:S01]  /*8540*/  LEA R12, P6, R17.reuse, R22, 0x1 ;  /* 0x00000016110c7211 */ /* 0x040fe200078c08ff */
[----:B------:R0:W-:Y:S03]  /*8550*/  @P3 STG.E.U16 desc[UR8][R6.64], R27 ;  /* 0x0000001b06003986 */ /* 0x0001e6000c101508 */
[----:B------:R-:W-:Y:S01]  /*8560*/  LEA.HI.X.SX32 R13, R17, R24, 0x1, P6 ;  /* 0x00000018110d7211 */ /* 0x000fe200030f0eff */
[----:B------:R0:W-:Y:S04]  /*8570*/  @P2 STG.E.U16 desc[UR8][R8.64], R31 ;  /* 0x0000001f08002986 */ /* 0x0001e8000c101508 */
[----:B------:R0:W-:Y:S01]  /*8580*/  @P0 STG.E.U16 desc[UR8][R10.64], R0 ;  /* 0x000000000a000986 */ /* 0x0001e2000c101508 */
[----:B------:R-:W-:Y:S05]  /*8590*/  @!P1 EXIT ;  /* 0x000000000000994d */ /* 0x000fea0003800000 */
[----:B0-----:R-:W-:-:S05]  /*85a0*/  PRMT R6, R33, 0x7632, R6 ;  /* 0x0000763221067816 */ /* 0x001fca0000000006 */
[----:B------:R-:W-:Y:S01]  /*85b0*/  STG.E.U16 desc[UR8][R12.64], R6 ;  /* 0x000000060c007986 */ /* 0x000fe2000c101508 */
[----:B------:R-:W-:Y:S05]  /*85c0*/  EXIT ;  /* 0x000000000000794d */ /* 0x000fea0003800000 */
.L_x_3:
[----:B------:R-:W-:-:S00]  /*85d0*/  BRA `(.L_x_3) ;  /* 0xfffffffc00fc7947 */ /* 0x000fc0000383ffff */
[----:B------:R-:W-:-:S00]  /*85e0*/  NOP ;  /* 0x0000000000007918 */ /* 0x000fc00000000000 */
        /* <DEDUP_REMOVED lines=9> */
.L_x_4:


//--------------------- .nv.shared.matmul_kernel  --------------------------
	.section	.nv.shared.matmul_kernel,"aw",@nobits
	.sectionflags	@""
	.align	16
	.zero		1024


//--------------------- .nv.shared.reserved.0     --------------------------
	.section	.nv.shared.reserved.0,"aw",@nobits
	.weak		__nv_reservedSMEM_offset_0_alias
	.size		__nv_reservedSMEM_offset_0_alias, 0, 0
	.other		__nv_reservedSMEM_offset_0_alias,@"STO_CUDA_RESERVED_SHARED STV_DEFAULT"
__nv_reservedSMEM_offset_0_alias:
	.zero		0


//--------------------- .nv.constant0.matmul_kernel --------------------------
	.section	.nv.constant0.matmul_kernel,"a",@progbits
	.sectionflags	@""
	.align	4
.nv.constant0.matmul_kernel:
	.zero		608


//--------------------- SYMBOLS --------------------------

	.type		.nv.reservedSmem.offset0,@object
	.size		.nv.reservedSmem.offset0,0x4
